//
// Generated by NVIDIA NVVM Compiler
//
// Compiler Build ID: CL-36424714
// Cuda compilation tools, release 13.0, V13.0.88
// Based on NVVM 20.0.0
//

.version 9.0
.target sm_100
.address_size 64

	// .globl	_Z4initPii
.extern .shared .align 16 .b8 shared[];

.visible .entry _Z4initPii(
	.param .u64 .ptr .align 1 _Z4initPii_param_0,
	.param .u32 _Z4initPii_param_1
)
{
	.reg .pred 	%p<2>;
	.reg .b32 	%r<7>;
	.reg .b64 	%rd<5>;

	ld.param.u64 	%rd1, [_Z4initPii_param_0];
	ld.param.u32 	%r2, [_Z4initPii_param_1];
	mov.u32 	%r3, %tid.x;
	mov.u32 	%r4, %ntid.x;
	mov.u32 	%r5, %ctaid.x;
	mad.lo.s32 	%r1, %r4, %r5, %r3;
	setp.le.s32 	%p1, %r2, %r1;
	@%p1 bra 	$L__BB0_2;
	cvta.to.global.u64 	%rd2, %rd1;
	sub.s32 	%r6, %r2, %r1;
	mul.wide.s32 	%rd3, %r1, 4;
	add.s64 	%rd4, %rd2, %rd3;
	st.global.u32 	[%rd4], %r6;
$L__BB0_2:
	ret;

}
	// .globl	_Z10scan_step1P4int4S0_S0_S0_PKS_iPiS3_S3_S3_i
.visible .entry _Z10scan_step1P4int4S0_S0_S0_PKS_iPiS3_S3_S3_i(
	.param .u64 .ptr .align 1 _Z10scan_step1P4int4S0_S0_S0_PKS_iPiS3_S3_S3_i_param_0,
	.param .u64 .ptr .align 1 _Z10scan_step1P4int4S0_S0_S0_PKS_iPiS3_S3_S3_i_param_1,
	.param .u64 .ptr .align 1 _Z10scan_step1P4int4S0_S0_S0_PKS_iPiS3_S3_S3_i_param_2,
	.param .u64 .ptr .align 1 _Z10scan_step1P4int4S0_S0_S0_PKS_iPiS3_S3_S3_i_param_3,
	.param .u64 .ptr .align 1 _Z10scan_step1P4int4S0_S0_S0_PKS_iPiS3_S3_S3_i_param_4,
	.param .u32 _Z10scan_step1P4int4S0_S0_S0_PKS_iPiS3_S3_S3_i_param_5,
	.param .u64 .ptr .align 1 _Z10scan_step1P4int4S0_S0_S0_PKS_iPiS3_S3_S3_i_param_6,
	.param .u64 .ptr .align 1 _Z10scan_step1P4int4S0_S0_S0_PKS_iPiS3_S3_S3_i_param_7,
	.param .u64 .ptr .align 1 _Z10scan_step1P4int4S0_S0_S0_PKS_iPiS3_S3_S3_i_param_8,
	.param .u64 .ptr .align 1 _Z10scan_step1P4int4S0_S0_S0_PKS_iPiS3_S3_S3_i_param_9,
	.param .u32 _Z10scan_step1P4int4S0_S0_S0_PKS_iPiS3_S3_S3_i_param_10
)
{
	.reg .pred 	%p<28>;
	.reg .b32 	%r<209>;
	.reg .b64 	%rd<37>;

	ld.param.u64 	%rd4, [_Z10scan_step1P4int4S0_S0_S0_PKS_iPiS3_S3_S3_i_param_0];
	ld.param.u64 	%rd7, [_Z10scan_step1P4int4S0_S0_S0_PKS_iPiS3_S3_S3_i_param_3];
	ld.param.u64 	%rd8, [_Z10scan_step1P4int4S0_S0_S0_PKS_iPiS3_S3_S3_i_param_4];
	ld.param.u32 	%r105, [_Z10scan_step1P4int4S0_S0_S0_PKS_iPiS3_S3_S3_i_param_5];
	ld.param.u32 	%r106, [_Z10scan_step1P4int4S0_S0_S0_PKS_iPiS3_S3_S3_i_param_10];
	mov.u32 	%r1, %nctaid.x;
	add.s32 	%r108, %r1, %r105;
	add.s32 	%r109, %r108, -1;
	div.u32 	%r2, %r109, %r1;
	mov.u32 	%r3, %tid.x;
	mov.u32 	%r4, %ctaid.x;
	mov.u32 	%r5, %ntid.x;
	add.s32 	%r6, %r5, -1;
	add.s32 	%r110, %r6, %r2;
	div.u32 	%r7, %r110, %r5;
	setp.lt.s32 	%p1, %r7, 1;
	@%p1 bra 	$L__BB1_30;
	mul.lo.s32 	%r112, %r2, %r4;
	shl.b32 	%r113, %r3, 4;
	mov.u32 	%r114, shared;
	add.s32 	%r8, %r114, %r113;
	add.s32 	%r115, %r112, %r2;
	min.u32 	%r9, %r115, %r105;
	add.s32 	%r167, %r112, %r3;
	cvta.to.global.u64 	%rd1, %rd8;
	cvta.to.global.u64 	%rd2, %rd4;
	cvta.to.global.u64 	%rd3, %rd7;
	mov.b32 	%r166, 0;
	mov.u32 	%r168, %r166;
	mov.u32 	%r169, %r166;
	mov.u32 	%r170, %r166;
	mov.u32 	%r171, %r166;
$L__BB1_2:
	setp.ge.s32 	%p2, %r167, %r9;
	mov.b32 	%r172, 0;
	mov.u32 	%r173, %r172;
	mov.u32 	%r174, %r172;
	mov.u32 	%r175, %r172;
	@%p2 bra 	$L__BB1_4;
	mul.wide.s32 	%rd13, %r167, 16;
	add.s64 	%rd14, %rd1, %rd13;
	ld.global.nc.v4.u32 	{%r175, %r174, %r173, %r172}, [%rd14];
$L__BB1_4:
	shr.s32 	%r118, %r175, %r106;
	and.b32  	%r177, %r118, 3;
	mov.b32 	%r176, 0;
	setp.eq.s32 	%p3, %r177, 1;
	mov.u32 	%r178, %r176;
	mov.u32 	%r179, %r176;
	@%p3 bra 	$L__BB1_8;
	setp.eq.s32 	%p4, %r177, 2;
	@%p4 bra 	$L__BB1_7;
	setp.eq.s32 	%p5, %r177, 3;
	setp.ne.s32 	%p6, %r177, 3;
	selp.u32 	%r176, 1, 0, %p6;
	selp.u32 	%r179, 1, 0, %p5;
	mov.b32 	%r177, 0;
	mov.u32 	%r178, %r177;
	bra.uni 	$L__BB1_8;
$L__BB1_7:
	mov.b32 	%r178, 1;
	mov.b32 	%r176, 0;
	mov.u32 	%r177, %r176;
	mov.u32 	%r179, %r176;
$L__BB1_8:
	shr.s32 	%r123, %r174, %r106;
	and.b32  	%r181, %r123, 3;
	mov.b32 	%r180, 0;
	setp.eq.s32 	%p7, %r181, 1;
	mov.u32 	%r182, %r180;
	mov.u32 	%r183, %r180;
	@%p7 bra 	$L__BB1_12;
	setp.eq.s32 	%p8, %r181, 2;
	@%p8 bra 	$L__BB1_11;
	setp.eq.s32 	%p9, %r181, 3;
	setp.ne.s32 	%p10, %r181, 3;
	selp.u32 	%r180, 1, 0, %p10;
	selp.u32 	%r183, 1, 0, %p9;
	mov.b32 	%r181, 0;
	mov.u32 	%r182, %r181;
	bra.uni 	$L__BB1_12;
$L__BB1_11:
	mov.b32 	%r182, 1;
	mov.b32 	%r180, 0;
	mov.u32 	%r181, %r180;
	mov.u32 	%r183, %r180;
$L__BB1_12:
	shr.s32 	%r128, %r173, %r106;
	and.b32  	%r185, %r128, 3;
	mov.b32 	%r184, 0;
	setp.eq.s32 	%p11, %r185, 1;
	mov.u32 	%r186, %r184;
	mov.u32 	%r187, %r184;
	@%p11 bra 	$L__BB1_16;
	setp.eq.s32 	%p12, %r185, 2;
	@%p12 bra 	$L__BB1_15;
	setp.eq.s32 	%p13, %r185, 3;
	setp.ne.s32 	%p14, %r185, 3;
	selp.u32 	%r184, 1, 0, %p14;
	selp.u32 	%r187, 1, 0, %p13;
	mov.b32 	%r185, 0;
	mov.u32 	%r186, %r185;
	bra.uni 	$L__BB1_16;
$L__BB1_15:
	mov.b32 	%r186, 1;
	mov.b32 	%r184, 0;
	mov.u32 	%r185, %r184;
	mov.u32 	%r187, %r184;
$L__BB1_16:
	shr.s32 	%r133, %r172, %r106;
	and.b32  	%r189, %r133, 3;
	mov.b32 	%r188, 0;
	setp.eq.s32 	%p15, %r189, 1;
	mov.u32 	%r190, %r188;
	mov.u32 	%r191, %r188;
	@%p15 bra 	$L__BB1_20;
	setp.eq.s32 	%p16, %r189, 2;
	@%p16 bra 	$L__BB1_19;
	setp.eq.s32 	%p17, %r189, 3;
	setp.ne.s32 	%p18, %r189, 3;
	selp.u32 	%r188, 1, 0, %p18;
	selp.u32 	%r191, 1, 0, %p17;
	mov.b32 	%r189, 0;
	mov.u32 	%r190, %r189;
	bra.uni 	$L__BB1_20;
$L__BB1_19:
	mov.b32 	%r190, 1;
	mov.b32 	%r188, 0;
	mov.u32 	%r189, %r188;
	mov.u32 	%r191, %r188;
$L__BB1_20:
	setp.lt.u32 	%p19, %r5, 2;
	add.s32 	%r137, %r180, %r176;
	add.s32 	%r138, %r184, %r137;
	add.s32 	%r197, %r188, %r138;
	add.s32 	%r139, %r181, %r177;
	add.s32 	%r140, %r185, %r139;
	add.s32 	%r198, %r189, %r140;
	add.s32 	%r141, %r182, %r178;
	add.s32 	%r142, %r186, %r141;
	add.s32 	%r199, %r190, %r142;
	add.s32 	%r143, %r183, %r179;
	add.s32 	%r144, %r187, %r143;
	add.s32 	%r200, %r191, %r144;
	bar.sync 	0;
	st.shared.v4.u32 	[%r8], {%r197, %r198, %r199, %r200};
	@%p19 bra 	$L__BB1_25;
	mov.b32 	%r192, 1;
$L__BB1_22:
	bar.sync 	0;
	setp.lt.u32 	%p20, %r3, %r192;
	@%p20 bra 	$L__BB1_24;
	sub.s32 	%r146, %r3, %r192;
	shl.b32 	%r147, %r146, 4;
	mov.u32 	%r148, shared;
	add.s32 	%r149, %r148, %r147;
	ld.shared.v4.u32 	{%r150, %r151, %r152, %r153}, [%r149];
	add.s32 	%r197, %r150, %r197;
	add.s32 	%r198, %r151, %r198;
	add.s32 	%r199, %r152, %r199;
	add.s32 	%r200, %r153, %r200;
$L__BB1_24:
	bar.sync 	0;
	st.shared.v4.u32 	[%r8], {%r197, %r198, %r199, %r200};
	shl.b32 	%r192, %r192, 1;
	setp.lt.u32 	%p21, %r192, %r5;
	@%p21 bra 	$L__BB1_22;
$L__BB1_25:
	setp.eq.s32 	%p22, %r3, 0;
	bar.sync 	0;
	mov.b32 	%r201, 0;
	mov.u32 	%r202, %r201;
	mov.u32 	%r203, %r201;
	mov.u32 	%r204, %r201;
	@%p22 bra 	$L__BB1_27;
	ld.shared.v4.u32 	{%r204, %r203, %r202, %r201}, [%r8+-16];
$L__BB1_27:
	add.s32 	%r155, %r204, %r168;
	add.s32 	%r79, %r155, %r176;
	add.s32 	%r80, %r79, %r180;
	add.s32 	%r81, %r80, %r184;
	add.s32 	%r205, %r81, %r188;
	add.s32 	%r156, %r203, %r169;
	add.s32 	%r83, %r156, %r177;
	add.s32 	%r84, %r83, %r181;
	add.s32 	%r85, %r84, %r185;
	add.s32 	%r206, %r85, %r189;
	add.s32 	%r157, %r202, %r170;
	add.s32 	%r87, %r157, %r178;
	add.s32 	%r88, %r87, %r182;
	add.s32 	%r89, %r88, %r186;
	add.s32 	%r207, %r89, %r190;
	add.s32 	%r158, %r201, %r171;
	add.s32 	%r91, %r158, %r179;
	add.s32 	%r92, %r91, %r183;
	add.s32 	%r93, %r92, %r187;
	add.s32 	%r208, %r93, %r191;
	shl.b32 	%r159, %r5, 4;
	mov.u32 	%r160, shared;
	add.s32 	%r161, %r160, %r159;
	ld.shared.v4.u32 	{%r162, %r163, %r164, %r165}, [%r161+-16];
	add.s32 	%r168, %r162, %r168;
	add.s32 	%r169, %r163, %r169;
	add.s32 	%r170, %r164, %r170;
	add.s32 	%r171, %r165, %r171;
	setp.ge.s32 	%p23, %r167, %r105;
	@%p23 bra 	$L__BB1_29;
	ld.param.u64 	%rd32, [_Z10scan_step1P4int4S0_S0_S0_PKS_iPiS3_S3_S3_i_param_2];
	ld.param.u64 	%rd31, [_Z10scan_step1P4int4S0_S0_S0_PKS_iPiS3_S3_S3_i_param_1];
	mul.wide.s32 	%rd15, %r167, 16;
	add.s64 	%rd16, %rd2, %rd15;
	st.global.v4.u32 	[%rd16], {%r79, %r80, %r81, %r205};
	cvta.to.global.u64 	%rd17, %rd31;
	add.s64 	%rd18, %rd17, %rd15;
	st.global.v4.u32 	[%rd18], {%r83, %r84, %r85, %r206};
	cvta.to.global.u64 	%rd19, %rd32;
	add.s64 	%rd20, %rd19, %rd15;
	st.global.v4.u32 	[%rd20], {%r87, %r88, %r89, %r207};
	add.s64 	%rd21, %rd3, %rd15;
	st.global.v4.u32 	[%rd21], {%r91, %r92, %r93, %r208};
$L__BB1_29:
	add.s32 	%r166, %r166, 1;
	add.s32 	%r167, %r167, %r5;
	setp.ne.s32 	%p24, %r166, %r7;
	@%p24 bra 	$L__BB1_2;
$L__BB1_30:
	setp.lt.u32 	%p25, %r1, 2;
	setp.ne.s32 	%p26, %r3, %r6;
	or.pred  	%p27, %p25, %p26;
	@%p27 bra 	$L__BB1_32;
	ld.param.u64 	%rd36, [_Z10scan_step1P4int4S0_S0_S0_PKS_iPiS3_S3_S3_i_param_9];
	ld.param.u64 	%rd35, [_Z10scan_step1P4int4S0_S0_S0_PKS_iPiS3_S3_S3_i_param_8];
	ld.param.u64 	%rd34, [_Z10scan_step1P4int4S0_S0_S0_PKS_iPiS3_S3_S3_i_param_7];
	ld.param.u64 	%rd33, [_Z10scan_step1P4int4S0_S0_S0_PKS_iPiS3_S3_S3_i_param_6];
	cvta.to.global.u64 	%rd22, %rd33;
	mul.wide.u32 	%rd23, %r4, 4;
	add.s64 	%rd24, %rd22, %rd23;
	st.global.u32 	[%rd24], %r205;
	cvta.to.global.u64 	%rd25, %rd34;
	add.s64 	%rd26, %rd25, %rd23;
	st.global.u32 	[%rd26], %r206;
	cvta.to.global.u64 	%rd27, %rd35;
	add.s64 	%rd28, %rd27, %rd23;
	st.global.u32 	[%rd28], %r207;
	cvta.to.global.u64 	%rd29, %rd36;
	add.s64 	%rd30, %rd29, %rd23;
	st.global.u32 	[%rd30], %r208;
$L__BB1_32:
	ret;

}
	// .globl	_Z10scan_step2P4int4S0_S0_S0_i
.visible .entry _Z10scan_step2P4int4S0_S0_S0_i(
	.param .u64 .ptr .align 1 _Z10scan_step2P4int4S0_S0_S0_i_param_0,
	.param .u64 .ptr .align 1 _Z10scan_step2P4int4S0_S0_S0_i_param_1,
	.param .u64 .ptr .align 1 _Z10scan_step2P4int4S0_S0_S0_i_param_2,
	.param .u64 .ptr .align 1 _Z10scan_step2P4int4S0_S0_S0_i_param_3,
	.param .u32 _Z10scan_step2P4int4S0_S0_S0_i_param_4
)
{
	.reg .pred 	%p<9>;
	.reg .b32 	%r<171>;
	.reg .b64 	%rd<28>;

	ld.param.u64 	%rd5, [_Z10scan_step2P4int4S0_S0_S0_i_param_1];
	ld.param.u32 	%r91, [_Z10scan_step2P4int4S0_S0_S0_i_param_4];
	cvta.to.global.u64 	%rd1, %rd5;
	mov.u32 	%r92, %nctaid.x;
	add.s32 	%r93, %r92, %r91;
	add.s32 	%r94, %r93, -1;
	div.u32 	%r1, %r94, %r92;
	mov.u32 	%r2, %tid.x;
	mov.u32 	%r3, %ntid.x;
	add.s32 	%r95, %r3, %r1;
	add.s32 	%r96, %r95, -1;
	div.u32 	%r4, %r96, %r3;
	setp.lt.s32 	%p1, %r4, 1;
	@%p1 bra 	$L__BB2_14;
	mov.u32 	%r98, %ctaid.x;
	mul.lo.s32 	%r99, %r1, %r98;
	shl.b32 	%r100, %r2, 4;
	mov.u32 	%r101, shared;
	add.s32 	%r5, %r101, %r100;
	add.s32 	%r102, %r99, %r1;
	min.u32 	%r6, %r102, %r91;
	add.s32 	%r137, %r99, %r2;
	mov.b32 	%r136, 0;
	mov.u32 	%r138, %r136;
	mov.u32 	%r139, %r136;
	mov.u32 	%r140, %r136;
	mov.u32 	%r141, %r136;
$L__BB2_2:
	setp.ge.s32 	%p2, %r137, %r6;
	mov.b32 	%r142, 0;
	mov.u32 	%r143, %r142;
	mov.u32 	%r144, %r142;
	mov.u32 	%r145, %r142;
	mov.u32 	%r146, %r142;
	mov.u32 	%r147, %r142;
	mov.u32 	%r148, %r142;
	mov.u32 	%r149, %r142;
	mov.u32 	%r150, %r142;
	mov.u32 	%r151, %r142;
	mov.u32 	%r152, %r142;
	mov.u32 	%r153, %r142;
	mov.u32 	%r154, %r142;
	mov.u32 	%r155, %r142;
	mov.u32 	%r156, %r142;
	mov.u32 	%r157, %r142;
	@%p2 bra 	$L__BB2_4;
	ld.param.u64 	%rd26, [_Z10scan_step2P4int4S0_S0_S0_i_param_3];
	ld.param.u64 	%rd24, [_Z10scan_step2P4int4S0_S0_S0_i_param_2];
	ld.param.u64 	%rd22, [_Z10scan_step2P4int4S0_S0_S0_i_param_0];
	cvta.to.global.u64 	%rd6, %rd22;
	mul.wide.s32 	%rd7, %r137, 16;
	add.s64 	%rd8, %rd6, %rd7;
	ld.global.v4.u32 	{%r146, %r147, %r148, %r149}, [%rd8];
	add.s64 	%rd9, %rd1, %rd7;
	ld.global.v4.u32 	{%r153, %r152, %r151, %r150}, [%rd9];
	cvta.to.global.u64 	%rd10, %rd24;
	add.s64 	%rd11, %rd10, %rd7;
	ld.global.v4.u32 	{%r142, %r143, %r144, %r145}, [%rd11];
	cvta.to.global.u64 	%rd12, %rd26;
	add.s64 	%rd13, %rd12, %rd7;
	ld.global.v4.u32 	{%r157, %r156, %r155, %r154}, [%rd13];
$L__BB2_4:
	setp.lt.u32 	%p3, %r3, 2;
	add.s32 	%r104, %r147, %r146;
	add.s32 	%r105, %r148, %r104;
	add.s32 	%r166, %r149, %r105;
	add.s32 	%r106, %r153, %r152;
	add.s32 	%r107, %r106, %r151;
	add.s32 	%r165, %r107, %r150;
	add.s32 	%r108, %r143, %r142;
	add.s32 	%r109, %r144, %r108;
	add.s32 	%r164, %r145, %r109;
	add.s32 	%r110, %r157, %r156;
	add.s32 	%r111, %r110, %r155;
	add.s32 	%r163, %r111, %r154;
	bar.sync 	0;
	st.shared.v4.u32 	[%r5], {%r166, %r165, %r164, %r163};
	@%p3 bra 	$L__BB2_9;
	mov.b32 	%r158, 1;
$L__BB2_6:
	bar.sync 	0;
	setp.lt.u32 	%p4, %r2, %r158;
	@%p4 bra 	$L__BB2_8;
	sub.s32 	%r113, %r2, %r158;
	shl.b32 	%r114, %r113, 4;
	mov.u32 	%r115, shared;
	add.s32 	%r116, %r115, %r114;
	ld.shared.v4.u32 	{%r117, %r118, %r119, %r120}, [%r116];
	add.s32 	%r166, %r117, %r166;
	add.s32 	%r165, %r118, %r165;
	add.s32 	%r164, %r119, %r164;
	add.s32 	%r163, %r120, %r163;
$L__BB2_8:
	bar.sync 	0;
	st.shared.v4.u32 	[%r5], {%r166, %r165, %r164, %r163};
	shl.b32 	%r158, %r158, 1;
	setp.lt.u32 	%p5, %r158, %r3;
	@%p5 bra 	$L__BB2_6;
$L__BB2_9:
	setp.eq.s32 	%p6, %r2, 0;
	bar.sync 	0;
	mov.b32 	%r167, 0;
	mov.u32 	%r168, %r167;
	mov.u32 	%r169, %r167;
	mov.u32 	%r170, %r167;
	@%p6 bra 	$L__BB2_11;
	ld.shared.v4.u32 	{%r170, %r169, %r168, %r167}, [%r5+-16];
$L__BB2_11:
	add.s32 	%r122, %r170, %r138;
	add.s32 	%r72, %r122, %r146;
	add.s32 	%r73, %r72, %r147;
	add.s32 	%r74, %r73, %r148;
	add.s32 	%r75, %r74, %r149;
	add.s32 	%r123, %r169, %r139;
	add.s32 	%r76, %r123, %r153;
	add.s32 	%r77, %r76, %r152;
	add.s32 	%r78, %r77, %r151;
	add.s32 	%r79, %r78, %r150;
	add.s32 	%r124, %r168, %r140;
	add.s32 	%r80, %r124, %r142;
	add.s32 	%r81, %r80, %r143;
	add.s32 	%r82, %r81, %r144;
	add.s32 	%r83, %r82, %r145;
	add.s32 	%r125, %r167, %r141;
	add.s32 	%r84, %r125, %r157;
	shl.b32 	%r126, %r3, 4;
	mov.u32 	%r127, shared;
	add.s32 	%r128, %r127, %r126;
	ld.shared.v4.u32 	{%r129, %r130, %r131, %r132}, [%r128+-16];
	add.s32 	%r138, %r129, %r138;
	add.s32 	%r139, %r130, %r139;
	add.s32 	%r140, %r131, %r140;
	add.s32 	%r141, %r132, %r141;
	setp.ge.s32 	%p7, %r137, %r91;
	@%p7 bra 	$L__BB2_13;
	ld.param.u64 	%rd27, [_Z10scan_step2P4int4S0_S0_S0_i_param_3];
	ld.param.u64 	%rd25, [_Z10scan_step2P4int4S0_S0_S0_i_param_2];
	ld.param.u64 	%rd23, [_Z10scan_step2P4int4S0_S0_S0_i_param_0];
	add.s32 	%r133, %r84, %r156;
	add.s32 	%r134, %r133, %r155;
	cvta.to.global.u64 	%rd14, %rd23;
	mul.wide.s32 	%rd15, %r137, 16;
	add.s64 	%rd16, %rd14, %rd15;
	st.global.v4.u32 	[%rd16], {%r72, %r73, %r74, %r75};
	add.s64 	%rd17, %rd1, %rd15;
	st.global.v4.u32 	[%rd17], {%r76, %r77, %r78, %r79};
	cvta.to.global.u64 	%rd18, %rd25;
	add.s64 	%rd19, %rd18, %rd15;
	st.global.v4.u32 	[%rd19], {%r80, %r81, %r82, %r83};
	cvta.to.global.u64 	%rd20, %rd27;
	add.s64 	%rd21, %rd20, %rd15;
	add.s32 	%r135, %r134, %r154;
	st.global.v4.u32 	[%rd21], {%r84, %r133, %r134, %r135};
$L__BB2_13:
	add.s32 	%r136, %r136, 1;
	add.s32 	%r137, %r137, %r3;
	setp.ne.s32 	%p8, %r136, %r4;
	@%p8 bra 	$L__BB2_2;
$L__BB2_14:
	ret;

}
	// .globl	_Z5fixupP4int4S0_S0_S0_iPKiS2_S2_S2_PKS_iS0_
.visible .entry _Z5fixupP4int4S0_S0_S0_iPKiS2_S2_S2_PKS_iS0_(
	.param .u64 .ptr .align 1 _Z5fixupP4int4S0_S0_S0_iPKiS2_S2_S2_PKS_iS0__param_0,
	.param .u64 .ptr .align 1 _Z5fixupP4int4S0_S0_S0_iPKiS2_S2_S2_PKS_iS0__param_1,
	.param .u64 .ptr .align 1 _Z5fixupP4int4S0_S0_S0_iPKiS2_S2_S2_PKS_iS0__param_2,
	.param .u64 .ptr .align 1 _Z5fixupP4int4S0_S0_S0_iPKiS2_S2_S2_PKS_iS0__param_3,
	.param .u32 _Z5fixupP4int4S0_S0_S0_iPKiS2_S2_S2_PKS_iS0__param_4,
	.param .u64 .ptr .align 1 _Z5fixupP4int4S0_S0_S0_iPKiS2_S2_S2_PKS_iS0__param_5,
	.param .u64 .ptr .align 1 _Z5fixupP4int4S0_S0_S0_iPKiS2_S2_S2_PKS_iS0__param_6,
	.param .u64 .ptr .align 1 _Z5fixupP4int4S0_S0_S0_iPKiS2_S2_S2_PKS_iS0__param_7,
	.param .u64 .ptr .align 1 _Z5fixupP4int4S0_S0_S0_iPKiS2_S2_S2_PKS_iS0__param_8,
	.param .u64 .ptr .align 1 _Z5fixupP4int4S0_S0_S0_iPKiS2_S2_S2_PKS_iS0__param_9,
	.param .u32 _Z5fixupP4int4S0_S0_S0_iPKiS2_S2_S2_PKS_iS0__param_10,
	.param .u64 .ptr .align 1 _Z5fixupP4int4S0_S0_S0_iPKiS2_S2_S2_PKS_iS0__param_11
)
{
	.reg .pred 	%p<22>;
	.reg .b32 	%r<123>;
	.reg .b64 	%rd<35>;

	ld.param.u64 	%rd8, [_Z5fixupP4int4S0_S0_S0_iPKiS2_S2_S2_PKS_iS0__param_0];
	ld.param.u64 	%rd10, [_Z5fixupP4int4S0_S0_S0_iPKiS2_S2_S2_PKS_iS0__param_2];
	ld.param.u64 	%rd11, [_Z5fixupP4int4S0_S0_S0_iPKiS2_S2_S2_PKS_iS0__param_3];
	ld.param.u32 	%r45, [_Z5fixupP4int4S0_S0_S0_iPKiS2_S2_S2_PKS_iS0__param_4];
	ld.param.u64 	%rd12, [_Z5fixupP4int4S0_S0_S0_iPKiS2_S2_S2_PKS_iS0__param_5];
	ld.param.u64 	%rd13, [_Z5fixupP4int4S0_S0_S0_iPKiS2_S2_S2_PKS_iS0__param_6];
	ld.param.u64 	%rd14, [_Z5fixupP4int4S0_S0_S0_iPKiS2_S2_S2_PKS_iS0__param_7];
	ld.param.u64 	%rd15, [_Z5fixupP4int4S0_S0_S0_iPKiS2_S2_S2_PKS_iS0__param_8];
	mov.u32 	%r48, %nctaid.x;
	add.s32 	%r49, %r48, %r45;
	add.s32 	%r50, %r49, -1;
	div.u32 	%r1, %r50, %r48;
	mov.u32 	%r51, %tid.x;
	mov.u32 	%r2, %ctaid.x;
	mul.lo.s32 	%r3, %r1, %r2;
	add.s32 	%r122, %r3, %r51;
	setp.eq.s32 	%p1, %r2, 0;
	mov.b32 	%r116, 0;
	mov.u32 	%r117, %r116;
	mov.u32 	%r118, %r116;
	mov.u32 	%r119, %r116;
	@%p1 bra 	$L__BB3_2;
	cvta.to.global.u64 	%rd18, %rd12;
	cvta.to.global.u64 	%rd19, %rd13;
	cvta.to.global.u64 	%rd20, %rd14;
	cvta.to.global.u64 	%rd21, %rd15;
	add.s32 	%r52, %r2, -1;
	mul.wide.u32 	%rd22, %r52, 4;
	add.s64 	%rd23, %rd18, %rd22;
	ld.global.nc.u32 	%r116, [%rd23];
	add.s64 	%rd24, %rd19, %rd22;
	ld.global.nc.u32 	%r117, [%rd24];
	add.s64 	%rd25, %rd20, %rd22;
	ld.global.nc.u32 	%r118, [%rd25];
	add.s64 	%rd26, %rd21, %rd22;
	ld.global.nc.u32 	%r119, [%rd26];
$L__BB3_2:
	mov.u32 	%r13, %ntid.x;
	add.s32 	%r53, %r13, %r1;
	add.s32 	%r54, %r53, -1;
	div.u32 	%r14, %r54, %r13;
	add.s32 	%r15, %r3, %r1;
	setp.lt.s32 	%p2, %r14, 1;
	@%p2 bra 	$L__BB3_9;
	neg.s32 	%r121, %r14;
	sub.s32 	%r120, %r45, %r122;
	cvta.to.global.u64 	%rd1, %rd8;
	cvta.to.global.u64 	%rd2, %rd10;
	cvta.to.global.u64 	%rd3, %rd11;
	min.u32 	%r18, %r15, %r45;
$L__BB3_4:
	setp.ge.s32 	%p3, %r122, %r18;
	@%p3 bra 	$L__BB3_8;
	ld.param.u64 	%rd33, [_Z5fixupP4int4S0_S0_S0_iPKiS2_S2_S2_PKS_iS0__param_9];
	ld.param.u64 	%rd32, [_Z5fixupP4int4S0_S0_S0_iPKiS2_S2_S2_PKS_iS0__param_1];
	mul.wide.s32 	%rd27, %r122, 16;
	add.s64 	%rd4, %rd1, %rd27;
	ld.global.v4.u32 	{%r22, %r23, %r24, %r25}, [%rd4];
	cvta.to.global.u64 	%rd28, %rd32;
	add.s64 	%rd5, %rd28, %rd27;
	ld.global.v4.u32 	{%r26, %r27, %r28, %r29}, [%rd5];
	add.s64 	%rd6, %rd2, %rd27;
	ld.global.v4.u32 	{%r30, %r31, %r32, %r33}, [%rd6];
	add.s64 	%rd7, %rd3, %rd27;
	ld.global.v4.u32 	{%r34, %r35, %r36, %r37}, [%rd7];
	cvta.to.global.u64 	%rd29, %rd33;
	add.s64 	%rd30, %rd29, %rd27;
	ld.global.nc.v4.u32 	{%r41, %r40, %r39, %r38}, [%rd30];
	setp.ne.s32 	%p4, %r120, 1;
	@%p4 bra 	$L__BB3_7;
	ld.param.u64 	%rd34, [_Z5fixupP4int4S0_S0_S0_iPKiS2_S2_S2_PKS_iS0__param_11];
	add.s32 	%r55, %r25, %r116;
	add.s32 	%r56, %r29, %r117;
	add.s32 	%r57, %r33, %r118;
	add.s32 	%r58, %r37, %r119;
	cvta.to.global.u64 	%rd31, %rd34;
	st.global.v4.u32 	[%rd31], {%r55, %r56, %r57, %r58};
$L__BB3_7:
	ld.param.u32 	%r115, [_Z5fixupP4int4S0_S0_S0_iPKiS2_S2_S2_PKS_iS0__param_10];
	shr.s32 	%r59, %r41, %r115;
	and.b32  	%r60, %r59, 3;
	setp.eq.s32 	%p5, %r60, 0;
	selp.s32 	%r61, -1, 0, %p5;
	add.s32 	%r62, %r22, %r116;
	add.s32 	%r63, %r62, %r61;
	shr.s32 	%r64, %r40, %r115;
	and.b32  	%r65, %r64, 3;
	setp.eq.s32 	%p6, %r65, 0;
	selp.s32 	%r66, -1, 0, %p6;
	add.s32 	%r67, %r23, %r116;
	add.s32 	%r68, %r67, %r66;
	shr.s32 	%r69, %r39, %r115;
	and.b32  	%r70, %r69, 3;
	setp.eq.s32 	%p7, %r70, 0;
	selp.s32 	%r71, -1, 0, %p7;
	add.s32 	%r72, %r24, %r116;
	add.s32 	%r73, %r72, %r71;
	shr.s32 	%r74, %r38, %r115;
	and.b32  	%r75, %r74, 3;
	setp.eq.s32 	%p8, %r75, 0;
	selp.s32 	%r76, -1, 0, %p8;
	add.s32 	%r77, %r25, %r116;
	add.s32 	%r78, %r77, %r76;
	setp.eq.s32 	%p9, %r60, 1;
	selp.s32 	%r79, -1, 0, %p9;
	add.s32 	%r80, %r26, %r117;
	add.s32 	%r81, %r80, %r79;
	setp.eq.s32 	%p10, %r65, 1;
	selp.s32 	%r82, -1, 0, %p10;
	add.s32 	%r83, %r27, %r117;
	add.s32 	%r84, %r83, %r82;
	setp.eq.s32 	%p11, %r70, 1;
	selp.s32 	%r85, -1, 0, %p11;
	add.s32 	%r86, %r28, %r117;
	add.s32 	%r87, %r86, %r85;
	setp.eq.s32 	%p12, %r75, 1;
	selp.s32 	%r88, -1, 0, %p12;
	add.s32 	%r89, %r29, %r117;
	add.s32 	%r90, %r89, %r88;
	setp.eq.s32 	%p13, %r60, 2;
	selp.s32 	%r91, -1, 0, %p13;
	add.s32 	%r92, %r30, %r118;
	add.s32 	%r93, %r92, %r91;
	setp.eq.s32 	%p14, %r65, 2;
	selp.s32 	%r94, -1, 0, %p14;
	add.s32 	%r95, %r31, %r118;
	add.s32 	%r96, %r95, %r94;
	setp.eq.s32 	%p15, %r70, 2;
	selp.s32 	%r97, -1, 0, %p15;
	add.s32 	%r98, %r32, %r118;
	add.s32 	%r99, %r98, %r97;
	setp.eq.s32 	%p16, %r75, 2;
	selp.s32 	%r100, -1, 0, %p16;
	add.s32 	%r101, %r33, %r118;
	add.s32 	%r102, %r101, %r100;
	setp.eq.s32 	%p17, %r60, 3;
	selp.s32 	%r103, -1, 0, %p17;
	add.s32 	%r104, %r34, %r119;
	add.s32 	%r105, %r104, %r103;
	setp.eq.s32 	%p18, %r65, 3;
	selp.s32 	%r106, -1, 0, %p18;
	add.s32 	%r107, %r35, %r119;
	add.s32 	%r108, %r107, %r106;
	setp.eq.s32 	%p19, %r70, 3;
	selp.s32 	%r109, -1, 0, %p19;
	add.s32 	%r110, %r36, %r119;
	add.s32 	%r111, %r110, %r109;
	setp.eq.s32 	%p20, %r75, 3;
	selp.s32 	%r112, -1, 0, %p20;
	add.s32 	%r113, %r37, %r119;
	add.s32 	%r114, %r113, %r112;
	st.global.v4.u32 	[%rd4], {%r63, %r68, %r73, %r78};
	st.global.v4.u32 	[%rd5], {%r81, %r84, %r87, %r90};
	st.global.v4.u32 	[%rd6], {%r93, %r96, %r99, %r102};
	st.global.v4.u32 	[%rd7], {%r105, %r108, %r111, %r114};
$L__BB3_8:
	add.s32 	%r122, %r122, %r13;
	add.s32 	%r121, %r121, 1;
	setp.ne.s32 	%p21, %r121, 0;
	sub.s32 	%r120, %r120, %r13;
	@%p21 bra 	$L__BB3_4;
$L__BB3_9:
	ret;

}
	// .globl	_Z7reorderPK4int4S1_S1_S1_S1_PiiPS_
.visible .entry _Z7reorderPK4int4S1_S1_S1_S1_PiiPS_(
	.param .u64 .ptr .align 1 _Z7reorderPK4int4S1_S1_S1_S1_PiiPS__param_0,
	.param .u64 .ptr .align 1 _Z7reorderPK4int4S1_S1_S1_S1_PiiPS__param_1,
	.param .u64 .ptr .align 1 _Z7reorderPK4int4S1_S1_S1_S1_PiiPS__param_2,
	.param .u64 .ptr .align 1 _Z7reorderPK4int4S1_S1_S1_S1_PiiPS__param_3,
	.param .u64 .ptr .align 1 _Z7reorderPK4int4S1_S1_S1_S1_PiiPS__param_4,
	.param .u64 .ptr .align 1 _Z7reorderPK4int4S1_S1_S1_S1_PiiPS__param_5,
	.param .u32 _Z7reorderPK4int4S1_S1_S1_S1_PiiPS__param_6,
	.param .u64 .ptr .align 1 _Z7reorderPK4int4S1_S1_S1_S1_PiiPS__param_7
)
{
	.reg .pred 	%p<20>;
	.reg .b32 	%r<77>;
	.reg .b64 	%rd<47>;

	ld.param.u64 	%rd8, [_Z7reorderPK4int4S1_S1_S1_S1_PiiPS__param_2];
	ld.param.u64 	%rd11, [_Z7reorderPK4int4S1_S1_S1_S1_PiiPS__param_5];
	ld.param.u32 	%r52, [_Z7reorderPK4int4S1_S1_S1_S1_PiiPS__param_6];
	ld.param.u64 	%rd12, [_Z7reorderPK4int4S1_S1_S1_S1_PiiPS__param_7];
	cvta.to.global.u64 	%rd1, %rd11;
	cvta.to.global.u64 	%rd13, %rd12;
	mov.u32 	%r53, %nctaid.x;
	add.s32 	%r54, %r53, %r52;
	add.s32 	%r55, %r54, -1;
	div.u32 	%r56, %r55, %r53;
	mov.u32 	%r57, %tid.x;
	mov.u32 	%r58, %ctaid.x;
	mul.lo.s32 	%r59, %r56, %r58;
	add.s32 	%r73, %r59, %r57;
	mov.u32 	%r2, %ntid.x;
	add.s32 	%r60, %r2, %r56;
	add.s32 	%r61, %r60, -1;
	div.u32 	%r3, %r61, %r2;
	add.s32 	%r4, %r59, %r56;
	ld.global.nc.v4.u32 	{%r5, %r6, %r7, %r62}, [%rd13];
	add.s32 	%r8, %r6, %r5;
	add.s32 	%r9, %r8, %r7;
	setp.lt.s32 	%p1, %r3, 1;
	@%p1 bra 	$L__BB4_37;
	neg.s32 	%r72, %r3;
	sub.s32 	%r71, %r52, %r73;
	min.u32 	%r12, %r4, %r52;
	cvta.to.global.u64 	%rd2, %rd8;
$L__BB4_2:
	setp.ge.s32 	%p2, %r73, %r12;
	@%p2 bra 	$L__BB4_36;
	ld.param.u64 	%rd46, [_Z7reorderPK4int4S1_S1_S1_S1_PiiPS__param_4];
	ld.param.u64 	%rd45, [_Z7reorderPK4int4S1_S1_S1_S1_PiiPS__param_3];
	ld.param.u64 	%rd44, [_Z7reorderPK4int4S1_S1_S1_S1_PiiPS__param_1];
	ld.param.u64 	%rd43, [_Z7reorderPK4int4S1_S1_S1_S1_PiiPS__param_0];
	cvta.to.global.u64 	%rd14, %rd46;
	mul.wide.s32 	%rd15, %r73, 16;
	add.s64 	%rd16, %rd14, %rd15;
	ld.global.nc.v4.u32 	{%r16, %r17, %r18, %r19}, [%rd16];
	cvta.to.global.u64 	%rd17, %rd43;
	add.s64 	%rd3, %rd17, %rd15;
	ld.global.nc.v4.u32 	{%r74, %r75, %r76, %r23}, [%rd3];
	cvta.to.global.u64 	%rd18, %rd44;
	add.s64 	%rd4, %rd18, %rd15;
	ld.global.nc.v4.u32 	{%r24, %r25, %r26, %r27}, [%rd4];
	add.s64 	%rd5, %rd2, %rd15;
	ld.global.nc.v4.u32 	{%r28, %r29, %r30, %r31}, [%rd5];
	cvta.to.global.u64 	%rd19, %rd45;
	add.s64 	%rd20, %rd19, %rd15;
	ld.global.nc.v4.u32 	{%r32, %r33, %r34, %r35}, [%rd20];
	setp.ne.s32 	%p3, %r74, %r75;
	@%p3 bra 	$L__BB4_9;
	setp.eq.s32 	%p4, %r24, %r25;
	@%p4 bra 	$L__BB4_6;
	add.s32 	%r74, %r24, %r5;
	bra.uni 	$L__BB4_9;
$L__BB4_6:
	setp.eq.s32 	%p5, %r28, %r29;
	@%p5 bra 	$L__BB4_8;
	add.s32 	%r74, %r28, %r8;
	bra.uni 	$L__BB4_9;
$L__BB4_8:
	add.s32 	%r74, %r32, %r9;
$L__BB4_9:
	mul.wide.s32 	%rd21, %r74, 4;
	add.s64 	%rd22, %rd1, %rd21;
	st.global.u32 	[%rd22], %r16;
	setp.ne.s32 	%p6, %r75, %r76;
	@%p6 bra 	$L__BB4_15;
	setp.eq.s32 	%p7, %r25, %r26;
	@%p7 bra 	$L__BB4_12;
	add.s32 	%r75, %r25, %r5;
	bra.uni 	$L__BB4_15;
$L__BB4_12:
	setp.eq.s32 	%p8, %r29, %r30;
	@%p8 bra 	$L__BB4_14;
	add.s32 	%r75, %r29, %r8;
	bra.uni 	$L__BB4_15;
$L__BB4_14:
	add.s32 	%r75, %r33, %r9;
$L__BB4_15:
	mul.wide.s32 	%rd23, %r75, 4;
	add.s64 	%rd24, %rd1, %rd23;
	st.global.u32 	[%rd24], %r17;
	setp.ne.s32 	%p9, %r76, %r23;
	@%p9 bra 	$L__BB4_21;
	setp.eq.s32 	%p10, %r26, %r27;
	@%p10 bra 	$L__BB4_18;
	add.s32 	%r76, %r26, %r5;
	bra.uni 	$L__BB4_21;
$L__BB4_18:
	setp.eq.s32 	%p11, %r30, %r31;
	@%p11 bra 	$L__BB4_20;
	add.s32 	%r76, %r30, %r8;
	bra.uni 	$L__BB4_21;
$L__BB4_20:
	add.s32 	%r76, %r34, %r9;
$L__BB4_21:
	mul.wide.s32 	%rd25, %r76, 4;
	add.s64 	%rd26, %rd1, %rd25;
	st.global.u32 	[%rd26], %r18;
	setp.eq.s32 	%p12, %r71, 1;
	@%p12 bra 	$L__BB4_29;
	ld.global.nc.u32 	%r63, [%rd3+16];
	ld.global.nc.u32 	%r48, [%rd5+16];
	setp.eq.s32 	%p13, %r23, %r63;
	@%p13 bra 	$L__BB4_24;
	mul.wide.s32 	%rd27, %r23, 4;
	add.s64 	%rd28, %rd1, %rd27;
	st.global.u32 	[%rd28], %r19;
	bra.uni 	$L__BB4_36;
$L__BB4_24:
	ld.global.nc.u32 	%r64, [%rd4+16];
	setp.eq.s32 	%p14, %r27, %r64;
	@%p14 bra 	$L__BB4_26;
	add.s32 	%r65, %r27, %r5;
	mul.wide.s32 	%rd29, %r65, 4;
	add.s64 	%rd30, %rd1, %rd29;
	st.global.u32 	[%rd30], %r19;
	bra.uni 	$L__BB4_36;
$L__BB4_26:
	setp.eq.s32 	%p15, %r31, %r48;
	@%p15 bra 	$L__BB4_28;
	add.s32 	%r66, %r31, %r8;
	mul.wide.s32 	%rd31, %r66, 4;
	add.s64 	%rd32, %rd1, %rd31;
	st.global.u32 	[%rd32], %r19;
	bra.uni 	$L__BB4_36;
$L__BB4_28:
	add.s32 	%r67, %r35, %r9;
	mul.wide.s32 	%rd33, %r67, 4;
	add.s64 	%rd34, %rd1, %rd33;
	st.global.u32 	[%rd34], %r19;
	bra.uni 	$L__BB4_36;
$L__BB4_29:
	setp.eq.s32 	%p16, %r23, %r5;
	@%p16 bra 	$L__BB4_31;
	mul.wide.s32 	%rd35, %r23, 4;
	add.s64 	%rd36, %rd1, %rd35;
	st.global.u32 	[%rd36], %r19;
	bra.uni 	$L__BB4_36;
$L__BB4_31:
	setp.eq.s32 	%p17, %r27, %r6;
	@%p17 bra 	$L__BB4_33;
	add.s32 	%r68, %r27, %r5;
	mul.wide.s32 	%rd37, %r68, 4;
	add.s64 	%rd38, %rd1, %rd37;
	st.global.u32 	[%rd38], %r19;
	bra.uni 	$L__BB4_36;
$L__BB4_33:
	setp.eq.s32 	%p18, %r31, %r7;
	@%p18 bra 	$L__BB4_35;
	add.s32 	%r69, %r31, %r8;
	mul.wide.s32 	%rd39, %r69, 4;
	add.s64 	%rd40, %rd1, %rd39;
	st.global.u32 	[%rd40], %r19;
	bra.uni 	$L__BB4_36;
$L__BB4_35:
	add.s32 	%r70, %r35, %r9;
	mul.wide.s32 	%rd41, %r70, 4;
	add.s64 	%rd42, %rd1, %rd41;
	st.global.u32 	[%rd42], %r19;
$L__BB4_36:
	add.s32 	%r73, %r73, %r2;
	add.s32 	%r72, %r72, 1;
	setp.ne.s32 	%p19, %r72, 0;
	sub.s32 	%r71, %r71, %r2;
	@%p19 bra 	$L__BB4_2;
$L__BB4_37:
	ret;

}


// ===== COMPILED SASS (sm_100) =====

	.target	sm_100

	.elftype	@"ET_EXEC"


//--------------------- .note.nv.tkinfo           --------------------------
	.section	.note.nv.tkinfo,"",@"SHT_NOTE"
	.sectionflags	@"SHF_NOTE_NV_TKINFO"
	.tkinfo
        /*0018*/ 	.word	0x00000002
        /*0030*/ 	.string	""
        /*0030*/ 	.string	"ptxas"
        /*0030*/ 	.string	"Cuda compilation tools, release 13.0, V13.0.88"
        /*0030*/ 	.string	"Build cuda_13.0.r13.0/compiler.36424714_0"
        /*0030*/ 	.string	"-arch sm_100 -m 64 "



//--------------------- .note.nv.cuinfo           --------------------------
	.section	.note.nv.cuinfo,"",@"SHT_NOTE"
	.sectionflags	@"SHF_NOTE_NV_CUINFO"
        /*0018*/ 	.short	0x0002
        /*001a*/ 	.short	0x0064
        /*001c*/ 	.short	0x0082
	.zero		2


//--------------------- .nv.info                  --------------------------
	.section	.nv.info,"",@"SHT_CUDA_INFO"
	.align	4


	//----- nvinfo : EIATTR_REGCOUNT
	.align		4
        /*0000*/ 	.byte	0x04, 0x2f
        /*0002*/ 	.short	(.L_1 - .L_0)
	.align		4
.L_0:
        /*0004*/ 	.word	index@(_Z4initPii)
        /*0008*/ 	.word	0x0000000a


	//----- nvinfo : EIATTR_FRAME_SIZE
	.align		4
.L_1:
        /*000c*/ 	.byte	0x04, 0x11
        /*000e*/ 	.short	(.L_3 - .L_2)
	.align		4
.L_2:
        /*0010*/ 	.word	index@(_Z4initPii)
        /*0014*/ 	.word	0x00000000


	//----- nvinfo : EIATTR_REGCOUNT
	.align		4
.L_3:
        /*0018*/ 	.byte	0x04, 0x2f
        /*001a*/ 	.short	(.L_5 - .L_4)
	.align		4
.L_4:
        /*001c*/ 	.word	index@(_Z10scan_step1P4int4S0_S0_S0_PKS_iPiS3_S3_S3_i)
        /*0020*/ 	.word	0x00000022


	//----- nvinfo : EIATTR_FRAME_SIZE
	.align		4
.L_5:
        /*0024*/ 	.byte	0x04, 0x11
        /*0026*/ 	.short	(.L_7 - .L_6)
	.align		4
.L_6:
        /*0028*/ 	.word	index@(_Z10scan_step1P4int4S0_S0_S0_PKS_iPiS3_S3_S3_i)
        /*002c*/ 	.word	0x00000000


	//----- nvinfo : EIATTR_REGCOUNT
	.align		4
.L_7:
        /*0030*/ 	.byte	0x04, 0x2f
        /*0032*/ 	.short	(.L_9 - .L_8)
	.align		4
.L_8:
        /*0034*/ 	.word	index@(_Z10scan_step2P4int4S0_S0_S0_i)
        /*0038*/ 	.word	0x00000020


	//----- nvinfo : EIATTR_FRAME_SIZE
	.align		4
.L_9:
        /*003c*/ 	.byte	0x04, 0x11
        /*003e*/ 	.short	(.L_11 - .L_10)
	.align		4
.L_10:
        /*0040*/ 	.word	index@(_Z10scan_step2P4int4S0_S0_S0_i)
        /*0044*/ 	.word	0x00000000


	//----- nvinfo : EIATTR_REGCOUNT
	.align		4
.L_11:
        /*0048*/ 	.byte	0x04, 0x2f
        /*004a*/ 	.short	(.L_13 - .L_12)
	.align		4
.L_12:
        /*004c*/ 	.word	index@(_Z5fixupP4int4S0_S0_S0_iPKiS2_S2_S2_PKS_iS0_)
        /*0050*/ 	.word	0x00000028


	//----- nvinfo : EIATTR_FRAME_SIZE
	.align		4
.L_13:
        /*0054*/ 	.byte	0x04, 0x11
        /*0056*/ 	.short	(.L_15 - .L_14)
	.align		4
.L_14:
        /*0058*/ 	.word	index@(_Z5fixupP4int4S0_S0_S0_iPKiS2_S2_S2_PKS_iS0_)
        /*005c*/ 	.word	0x00000000


	//----- nvinfo : EIATTR_REGCOUNT
	.align		4
.L_15:
        /*0060*/ 	.byte	0x04, 0x2f
        /*0062*/ 	.short	(.L_17 - .L_16)
	.align		4
.L_16:
        /*0064*/ 	.word	index@(_Z7reorderPK4int4S1_S1_S1_S1_PiiPS_)
        /*0068*/ 	.word	0x00000024


	//----- nvinfo : EIATTR_FRAME_SIZE
	.align		4
.L_17:
        /*006c*/ 	.byte	0x04, 0x11
        /*006e*/ 	.short	(.L_19 - .L_18)
	.align		4
.L_18:
        /*0070*/ 	.word	index@(_Z7reorderPK4int4S1_S1_S1_S1_PiiPS_)
        /*0074*/ 	.word	0x00000000


	//----- nvinfo : EIATTR_MIN_STACK_SIZE
	.align		4
.L_19:
        /*0078*/ 	.byte	0x04, 0x12
        /*007a*/ 	.short	(.L_21 - .L_20)
	.align		4
.L_20:
        /*007c*/ 	.word	index@(_Z7reorderPK4int4S1_S1_S1_S1_PiiPS_)
        /*0080*/ 	.word	0x00000000


	//----- nvinfo : EIATTR_MIN_STACK_SIZE
	.align		4
.L_21:
        /*0084*/ 	.byte	0x04, 0x12
        /*0086*/ 	.short	(.L_23 - .L_22)
	.align		4
.L_22:
        /*0088*/ 	.word	index@(_Z5fixupP4int4S0_S0_S0_iPKiS2_S2_S2_PKS_iS0_)
        /*008c*/ 	.word	0x00000000


	//----- nvinfo : EIATTR_MIN_STACK_SIZE
	.align		4
.L_23:
        /*0090*/ 	.byte	0x04, 0x12
        /*0092*/ 	.short	(.L_25 - .L_24)
	.align		4
.L_24:
        /*0094*/ 	.word	index@(_Z10scan_step2P4int4S0_S0_S0_i)
        /*0098*/ 	.word	0x00000000


	//----- nvinfo : EIATTR_MIN_STACK_SIZE
	.align		4
.L_25:
        /*009c*/ 	.byte	0x04, 0x12
        /*009e*/ 	.short	(.L_27 - .L_26)
	.align		4
.L_26:
        /*00a0*/ 	.word	index@(_Z10scan_step1P4int4S0_S0_S0_PKS_iPiS3_S3_S3_i)
        /*00a4*/ 	.word	0x00000000


	//----- nvinfo : EIATTR_MIN_STACK_SIZE
	.align		4
.L_27:
        /*00a8*/ 	.byte	0x04, 0x12
        /*00aa*/ 	.short	(.L_29 - .L_28)
	.align		4
.L_28:
        /*00ac*/ 	.word	index@(_Z4initPii)
        /*00b0*/ 	.word	0x00000000
.L_29:


//--------------------- .nv.compat                --------------------------
	.section	.nv.compat,"",@"SHT_CUDA_COMPAT_INFO"
	.align	4
        /*0000*/ 	.byte	0x02, 0x09, 0x00, 0x00, 0x02, 0x02, 0x01, 0x00, 0x02, 0x05, 0x05, 0x00, 0x03, 0x07, 0x01, 0x01
        /*0010*/ 	.byte	0x02, 0x03, 0x00, 0x00, 0x02, 0x06, 0x01, 0x00, 0x04, 0x0b, 0x08, 0x00, 0x09, 0x00, 0x00, 0x00
        /*0020*/ 	.byte	0x00, 0x00, 0x00, 0x00


//--------------------- .nv.info._Z7reorderPK4int4S1_S1_S1_S1_PiiPS_ --------------------------
	.section	.nv.info._Z7reorderPK4int4S1_S1_S1_S1_PiiPS_,"",@"SHT_CUDA_INFO"
	.sectionflags	@""
	.align	4


	//----- nvinfo : EIATTR_CUDA_API_VERSION
	.align		4
        /*0000*/ 	.byte	0x04, 0x37
        /*0002*/ 	.short	(.L_31 - .L_30)
.L_30:
        /*0004*/ 	.word	0x00000082


	//----- nvinfo : EIATTR_KPARAM_INFO
	.align		4
.L_31:
        /*0008*/ 	.byte	0x04, 0x17
        /*000a*/ 	.short	(.L_33 - .L_32)
.L_32:
        /*000c*/ 	.word	0x00000000
        /*0010*/ 	.short	0x0007
        /*0012*/ 	.short	0x0038
        /*0014*/ 	.byte	0x00, 0xf5, 0x21, 0x00


	//----- nvinfo : EIATTR_KPARAM_INFO
	.align		4
.L_33:
        /*0018*/ 	.byte	0x04, 0x17
        /*001a*/ 	.short	(.L_35 - .L_34)
.L_34:
        /*001c*/ 	.word	0x00000000
        /*0020*/ 	.short	0x0006
        /*0022*/ 	.short	0x0030
        /*0024*/ 	.byte	0x00, 0xf0, 0x11, 0x00


	//----- nvinfo : EIATTR_KPARAM_INFO
	.align		4
.L_35:
        /*0028*/ 	.byte	0x04, 0x17
        /*002a*/ 	.short	(.L_37 - .L_36)
.L_36:
        /*002c*/ 	.word	0x00000000
        /*0030*/ 	.short	0x0005
        /*0032*/ 	.short	0x0028
        /*0034*/ 	.byte	0x00, 0xf5, 0x21, 0x00


	//----- nvinfo : EIATTR_KPARAM_INFO
	.align		4
.L_37:
        /*0038*/ 	.byte	0x04, 0x17
        /*003a*/ 	.short	(.L_39 - .L_38)
.L_38:
        /*003c*/ 	.word	0x00000000
        /*0040*/ 	.short	0x0004
        /*0042*/ 	.short	0x0020
        /*0044*/ 	.byte	0x00, 0xf5, 0x21, 0x00


	//----- nvinfo : EIATTR_KPARAM_INFO
	.align		4
.L_39:
        /*0048*/ 	.byte	0x04, 0x17
        /*004a*/ 	.short	(.L_41 - .L_40)
.L_40:
        /*004c*/ 	.word	0x00000000
        /*0050*/ 	.short	0x0003
        /*0052*/ 	.short	0x0018
        /*0054*/ 	.byte	0x00, 0xf5, 0x21, 0x00


	//----- nvinfo : EIATTR_KPARAM_INFO
	.align		4
.L_41:
        /*0058*/ 	.byte	0x04, 0x17
        /*005a*/ 	.short	(.L_43 - .L_42)
.L_42:
        /*005c*/ 	.word	0x00000000
        /*0060*/ 	.short	0x0002
        /*0062*/ 	.short	0x0010
        /*0064*/ 	.byte	0x00, 0xf5, 0x21, 0x00


	//----- nvinfo : EIATTR_KPARAM_INFO
	.align		4
.L_43:
        /*0068*/ 	.byte	0x04, 0x17
        /*006a*/ 	.short	(.L_45 - .L_44)
.L_44:
        /*006c*/ 	.word	0x00000000
        /*0070*/ 	.short	0x0001
        /*0072*/ 	.short	0x0008
        /*0074*/ 	.byte	0x00, 0xf5, 0x21, 0x00


	//----- nvinfo : EIATTR_KPARAM_INFO
	.align		4
.L_45:
        /*0078*/ 	.byte	0x04, 0x17
        /*007a*/ 	.short	(.L_47 - .L_46)
.L_46:
        /*007c*/ 	.word	0x00000000
        /*0080*/ 	.short	0x0000
        /*0082*/ 	.short	0x0000
        /*0084*/ 	.byte	0x00, 0xf5, 0x21, 0x00


	//----- nvinfo : EIATTR_SPARSE_MMA_MASK
	.align		4
.L_47:
        /*0088*/ 	.byte	0x03, 0x50
        /*008a*/ 	.short	0x0000


	//----- nvinfo : EIATTR_MAXREG_COUNT
	.align		4
        /*008c*/ 	.byte	0x03, 0x1b
        /*008e*/ 	.short	0x00ff


	//----- nvinfo : EIATTR_MERCURY_ISA_VERSION
	.align		4
        /*0090*/ 	.byte	0x03, 0x5f
        /*0092*/ 	.short	0x0101


	//----- nvinfo : EIATTR_UNUSED_LOAD_BYTE_OFFSET
	.align		4
        /*0094*/ 	.byte	0x04, 0x44
        /*0096*/ 	.short	(.L_49 - .L_48)


	//   ....[0]....
.L_48:
        /*0098*/ 	.word	0x00000340
        /*009c*/ 	.word	0x00000fff


	//----- nvinfo : EIATTR_VRC_CTA_INIT_COUNT
	.align		4
.L_49:
        /*00a0*/ 	.byte	0x02, 0x4a
	.zero		1
	.zero		1


	//----- nvinfo : EIATTR_EXIT_INSTR_OFFSETS
	.align		4
        /*00a4*/ 	.byte	0x04, 0x1c
        /*00a6*/ 	.short	(.L_51 - .L_50)


	//   ....[0]....
.L_50:
        /*00a8*/ 	.word	0x00000310


	//   ....[1]....
        /*00ac*/ 	.word	0x00000a40


	//----- nvinfo : EIATTR_CRS_STACK_SIZE
	.align		4
.L_51:
        /*00b0*/ 	.byte	0x04, 0x1e
        /*00b2*/ 	.short	(.L_53 - .L_52)
.L_52:
        /*00b4*/ 	.word	0x00000000


	//----- nvinfo : EIATTR_CBANK_PARAM_SIZE
	.align		4
.L_53:
        /*00b8*/ 	.byte	0x03, 0x19
        /*00ba*/ 	.short	0x0040


	//----- nvinfo : EIATTR_PARAM_CBANK
	.align		4
        /*00bc*/ 	.byte	0x04, 0x0a
        /*00be*/ 	.short	(.L_55 - .L_54)
	.align		4
.L_54:
        /*00c0*/ 	.word	index@(.nv.constant0._Z7reorderPK4int4S1_S1_S1_S1_PiiPS_)
        /*00c4*/ 	.short	0x0380
        /*00c6*/ 	.short	0x0040


	//----- nvinfo : EIATTR_SW_WAR
	.align		4
.L_55:
        /*00c8*/ 	.byte	0x04, 0x36
        /*00ca*/ 	.short	(.L_57 - .L_56)
.L_56:
        /*00cc*/ 	.word	0x00000008
.L_57:


//--------------------- .nv.info._Z5fixupP4int4S0_S0_S0_iPKiS2_S2_S2_PKS_iS0_ --------------------------
	.section	.nv.info._Z5fixupP4int4S0_S0_S0_iPKiS2_S2_S2_PKS_iS0_,"",@"SHT_CUDA_INFO"
	.sectionflags	@""
	.align	4


	//----- nvinfo : EIATTR_CUDA_API_VERSION
	.align		4
        /*0000*/ 	.byte	0x04, 0x37
        /*0002*/ 	.short	(.L_59 - .L_58)
.L_58:
        /*0004*/ 	.word	0x00000082


	//----- nvinfo : EIATTR_KPARAM_INFO
	.align		4
.L_59:
        /*0008*/ 	.byte	0x04, 0x17
        /*000a*/ 	.short	(.L_61 - .L_60)
.L_60:
        /*000c*/ 	.word	0x00000000
        /*0010*/ 	.short	0x000b
        /*0012*/ 	.short	0x0058
        /*0014*/ 	.byte	0x00, 0xf5, 0x21, 0x00


	//----- nvinfo : EIATTR_KPARAM_INFO
	.align		4
.L_61:
        /*0018*/ 	.byte	0x04, 0x17
        /*001a*/ 	.short	(.L_63 - .L_62)
.L_62:
        /*001c*/ 	.word	0x00000000
        /*0020*/ 	.short	0x000a
        /*0022*/ 	.short	0x0050
        /*0024*/ 	.byte	0x00, 0xf0, 0x11, 0x00


	//----- nvinfo : EIATTR_KPARAM_INFO
	.align		4
.L_63:
        /*0028*/ 	.byte	0x04, 0x17
        /*002a*/ 	.short	(.L_65 - .L_64)
.L_64:
        /*002c*/ 	.word	0x00000000
        /*0030*/ 	.short	0x0009
        /*0032*/ 	.short	0x0048
        /*0034*/ 	.byte	0x00, 0xf5, 0x21, 0x00


	//----- nvinfo : EIATTR_KPARAM_INFO
	.align		4
.L_65:
        /*0038*/ 	.byte	0x04, 0x17
        /*003a*/ 	.short	(.L_67 - .L_66)
.L_66:
        /*003c*/ 	.word	0x00000000
        /*0040*/ 	.short	0x0008
        /*0042*/ 	.short	0x0040
        /*0044*/ 	.byte	0x00, 0xf5, 0x21, 0x00


	//----- nvinfo : EIATTR_KPARAM_INFO
	.align		4
.L_67:
        /*0048*/ 	.byte	0x04, 0x17
        /*004a*/ 	.short	(.L_69 - .L_68)
.L_68:
        /*004c*/ 	.word	0x00000000
        /*0050*/ 	.short	0x0007
        /*0052*/ 	.short	0x0038
        /*0054*/ 	.byte	0x00, 0xf5, 0x21, 0x00


	//----- nvinfo : EIATTR_KPARAM_INFO
	.align		4
.L_69:
        /*0058*/ 	.byte	0x04, 0x17
        /*005a*/ 	.short	(.L_71 - .L_70)
.L_70:
        /*005c*/ 	.word	0x00000000
        /*0060*/ 	.short	0x0006
        /*0062*/ 	.short	0x0030
        /*0064*/ 	.byte	0x00, 0xf5, 0x21, 0x00


	//----- nvinfo : EIATTR_KPARAM_INFO
	.align		4
.L_71:
        /*0068*/ 	.byte	0x04, 0x17
        /*006a*/ 	.short	(.L_73 - .L_72)
.L_72:
        /*006c*/ 	.word	0x00000000
        /*0070*/ 	.short	0x0005
        /*0072*/ 	.short	0x0028
        /*0074*/ 	.byte	0x00, 0xf5, 0x21, 0x00


	//----- nvinfo : EIATTR_KPARAM_INFO
	.align		4
.L_73:
        /*0078*/ 	.byte	0x04, 0x17
        /*007a*/ 	.short	(.L_75 - .L_74)
.L_74:
        /*007c*/ 	.word	0x00000000
        /*0080*/ 	.short	0x0004
        /*0082*/ 	.short	0x0020
        /*0084*/ 	.byte	0x00, 0xf0, 0x11, 0x00


	//----- nvinfo : EIATTR_KPARAM_INFO
	.align		4
.L_75:
        /*0088*/ 	.byte	0x04, 0x17
        /*008a*/ 	.short	(.L_77 - .L_76)
.L_76:
        /*008c*/ 	.word	0x00000000
        /*0090*/ 	.short	0x0003
        /*0092*/ 	.short	0x0018
        /*0094*/ 	.byte	0x00, 0xf5, 0x21, 0x00


	//----- nvinfo : EIATTR_KPARAM_INFO
	.align		4
.L_77:
        /*0098*/ 	.byte	0x04, 0x17
        /*009a*/ 	.short	(.L_79 - .L_78)
.L_78:
        /*009c*/ 	.word	0x00000000
        /*00a0*/ 	.short	0x0002
        /*00a2*/ 	.short	0x0010
        /*00a4*/ 	.byte	0x00, 0xf5, 0x21, 0x00


	//----- nvinfo : EIATTR_KPARAM_INFO
	.align		4
.L_79:
        /*00a8*/ 	.byte	0x04, 0x17
        /*00aa*/ 	.short	(.L_81 - .L_80)
.L_80:
        /*00ac*/ 	.word	0x00000000
        /*00b0*/ 	.short	0x0001
        /*00b2*/ 	.short	0x0008
        /*00b4*/ 	.byte	0x00, 0xf5, 0x21, 0x00


	//----- nvinfo : EIATTR_KPARAM_INFO
	.align		4
.L_81:
        /*00b8*/ 	.byte	0x04, 0x17
        /*00ba*/ 	.short	(.L_83 - .L_82)
.L_82:
        /*00bc*/ 	.word	0x00000000
        /*00c0*/ 	.short	0x0000
        /*00c2*/ 	.short	0x0000
        /*00c4*/ 	.byte	0x00, 0xf5, 0x21, 0x00


	//----- nvinfo : EIATTR_SPARSE_MMA_MASK
	.align		4
.L_83:
        /*00c8*/ 	.byte	0x03, 0x50
        /*00ca*/ 	.short	0x0000


	//----- nvinfo : EIATTR_MAXREG_COUNT
	.align		4
        /*00cc*/ 	.byte	0x03, 0x1b
        /*00ce*/ 	.short	0x00ff


	//----- nvinfo : EIATTR_MERCURY_ISA_VERSION
	.align		4
        /*00d0*/ 	.byte	0x03, 0x5f
        /*00d2*/ 	.short	0x0101


	//----- nvinfo : EIATTR_VRC_CTA_INIT_COUNT
	.align		4
        /*00d4*/ 	.byte	0x02, 0x4a
	.zero		1
	.zero		1


	//----- nvinfo : EIATTR_EXIT_INSTR_OFFSETS
	.align		4
        /*00d8*/ 	.byte	0x04, 0x1c
        /*00da*/ 	.short	(.L_85 - .L_84)


	//   ....[0]....
.L_84:
        /*00dc*/ 	.word	0x00000520


	//   ....[1]....
        /*00e0*/ 	.word	0x00000bd0


	//----- nvinfo : EIATTR_CRS_STACK_SIZE
	.align		4
.L_85:
        /*00e4*/ 	.byte	0x04, 0x1e
        /*00e6*/ 	.short	(.L_87 - .L_86)
.L_86:
        /*00e8*/ 	.word	0x00000000


	//----- nvinfo : EIATTR_CBANK_PARAM_SIZE
	.align		4
.L_87:
        /*00ec*/ 	.byte	0x03, 0x19
        /*00ee*/ 	.short	0x0060


	//----- nvinfo : EIATTR_PARAM_CBANK
	.align		4
        /*00f0*/ 	.byte	0x04, 0x0a
        /*00f2*/ 	.short	(.L_89 - .L_88)
	.align		4
.L_88:
        /*00f4*/ 	.word	index@(.nv.constant0._Z5fixupP4int4S0_S0_S0_iPKiS2_S2_S2_PKS_iS0_)
        /*00f8*/ 	.short	0x0380
        /*00fa*/ 	.short	0x0060


	//----- nvinfo : EIATTR_SW_WAR
	.align		4
.L_89:
        /*00fc*/ 	.byte	0x04, 0x36
        /*00fe*/ 	.short	(.L_91 - .L_90)
.L_90:
        /*0100*/ 	.word	0x00000008
.L_91:


//--------------------- .nv.info._Z10scan_step2P4int4S0_S0_S0_i --------------------------
	.section	.nv.info._Z10scan_step2P4int4S0_S0_S0_i,"",@"SHT_CUDA_INFO"
	.sectionflags	@""
	.align	4


	//----- nvinfo : EIATTR_CUDA_API_VERSION
	.align		4
        /*0000*/ 	.byte	0x04, 0x37
        /*0002*/ 	.short	(.L_93 - .L_92)
.L_92:
        /*0004*/ 	.word	0x00000082


	//----- nvinfo : EIATTR_KPARAM_INFO
	.align		4
.L_93:
        /*0008*/ 	.byte	0x04, 0x17
        /*000a*/ 	.short	(.L_95 - .L_94)
.L_94:
        /*000c*/ 	.word	0x00000000
        /*0010*/ 	.short	0x0004
        /*0012*/ 	.short	0x0020
        /*0014*/ 	.byte	0x00, 0xf0, 0x11, 0x00


	//----- nvinfo : EIATTR_KPARAM_INFO
	.align		4
.L_95:
        /*0018*/ 	.byte	0x04, 0x17
        /*001a*/ 	.short	(.L_97 - .L_96)
.L_96:
        /*001c*/ 	.word	0x00000000
        /*0020*/ 	.short	0x0003
        /*0022*/ 	.short	0x0018
        /*0024*/ 	.byte	0x00, 0xf5, 0x21, 0x00


	//----- nvinfo : EIATTR_KPARAM_INFO
	.align		4
.L_97:
        /*0028*/ 	.byte	0x04, 0x17
        /*002a*/ 	.short	(.L_99 - .L_98)
.L_98:
        /*002c*/ 	.word	0x00000000
        /*0030*/ 	.short	0x0002
        /*0032*/ 	.short	0x0010
        /*0034*/ 	.byte	0x00, 0xf5, 0x21, 0x00


	//----- nvinfo : EIATTR_KPARAM_INFO
	.align		4
.L_99:
        /*0038*/ 	.byte	0x04, 0x17
        /*003a*/ 	.short	(.L_101 - .L_100)
.L_100:
        /*003c*/ 	.word	0x00000000
        /*0040*/ 	.short	0x0001
        /*0042*/ 	.short	0x0008
        /*0044*/ 	.byte	0x00, 0xf5, 0x21, 0x00


	//----- nvinfo : EIATTR_KPARAM_INFO
	.align		4
.L_101:
        /*0048*/ 	.byte	0x04, 0x17
        /*004a*/ 	.short	(.L_103 - .L_102)
.L_102:
        /*004c*/ 	.word	0x00000000
        /*0050*/ 	.short	0x0000
        /*0052*/ 	.short	0x0000
        /*0054*/ 	.byte	0x00, 0xf5, 0x21, 0x00


	//----- nvinfo : EIATTR_SPARSE_MMA_MASK
	.align		4
.L_103:
        /*0058*/ 	.byte	0x03, 0x50
        /*005a*/ 	.short	0x0000


	//----- nvinfo : EIATTR_MAXREG_COUNT
	.align		4
        /*005c*/ 	.byte	0x03, 0x1b
        /*005e*/ 	.short	0x00ff


	//----- nvinfo : EIATTR_NUM_BARRIERS
	.align		4
        /*0060*/ 	.byte	0x02, 0x4c
        /*0062*/ 	.byte	0x01
	.zero		1


	//----- nvinfo : EIATTR_MERCURY_ISA_VERSION
	.align		4
        /*0064*/ 	.byte	0x03, 0x5f
        /*0066*/ 	.short	0x0101


	//----- nvinfo : EIATTR_VRC_CTA_INIT_COUNT
	.align		4
        /*0068*/ 	.byte	0x02, 0x4a
	.zero		1
	.zero		1


	//----- nvinfo : EIATTR_EXIT_INSTR_OFFSETS
	.align		4
        /*006c*/ 	.byte	0x04, 0x1c
        /*006e*/ 	.short	(.L_105 - .L_104)


	//   ....[0]....
.L_104:
        /*0070*/ 	.word	0x00000300


	//   ....[1]....
        /*0074*/ 	.word	0x00000af0


	//----- nvinfo : EIATTR_CRS_STACK_SIZE
	.align		4
.L_105:
        /*0078*/ 	.byte	0x04, 0x1e
        /*007a*/ 	.short	(.L_107 - .L_106)
.L_106:
        /*007c*/ 	.word	0x00000000


	//----- nvinfo : EIATTR_CBANK_PARAM_SIZE
	.align		4
.L_107:
        /*0080*/ 	.byte	0x03, 0x19
        /*0082*/ 	.short	0x0024


	//----- nvinfo : EIATTR_PARAM_CBANK
	.align		4
        /*0084*/ 	.byte	0x04, 0x0a
        /*0086*/ 	.short	(.L_109 - .L_108)
	.align		4
.L_108:
        /*0088*/ 	.word	index@(.nv.constant0._Z10scan_step2P4int4S0_S0_S0_i)
        /*008c*/ 	.short	0x0380
        /*008e*/ 	.short	0x0024


	//----- nvinfo : EIATTR_SW_WAR
	.align		4
.L_109:
        /*0090*/ 	.byte	0x04, 0x36
        /*0092*/ 	.short	(.L_111 - .L_110)
.L_110:
        /*0094*/ 	.word	0x00000008
.L_111:


//--------------------- .nv.info._Z10scan_step1P4int4S0_S0_S0_PKS_iPiS3_S3_S3_i --------------------------
	.section	.nv.info._Z10scan_step1P4int4S0_S0_S0_PKS_iPiS3_S3_S3_i,"",@"SHT_CUDA_INFO"
	.sectionflags	@""
	.align	4


	//----- nvinfo : EIATTR_CUDA_API_VERSION
	.align		4
        /*0000*/ 	.byte	0x04, 0x37
        /*0002*/ 	.short	(.L_113 - .L_112)
.L_112:
        /*0004*/ 	.word	0x00000082


	//----- nvinfo : EIATTR_KPARAM_INFO
	.align		4
.L_113:
        /*0008*/ 	.byte	0x04, 0x17
        /*000a*/ 	.short	(.L_115 - .L_114)
.L_114:
        /*000c*/ 	.word	0x00000000
        /*0010*/ 	.short	0x000a
        /*0012*/ 	.short	0x0050
        /*0014*/ 	.byte	0x00, 0xf0, 0x11, 0x00


	//----- nvinfo : EIATTR_KPARAM_INFO
	.align		4
.L_115:
        /*0018*/ 	.byte	0x04, 0x17
        /*001a*/ 	.short	(.L_117 - .L_116)
.L_116:
        /*001c*/ 	.word	0x00000000
        /*0020*/ 	.short	0x0009
        /*0022*/ 	.short	0x0048
        /*0024*/ 	.byte	0x00, 0xf5, 0x21, 0x00


	//----- nvinfo : EIATTR_KPARAM_INFO
	.align		4
.L_117:
        /*0028*/ 	.byte	0x04, 0x17
        /*002a*/ 	.short	(.L_119 - .L_118)
.L_118:
        /*002c*/ 	.word	0x00000000
        /*0030*/ 	.short	0x0008
        /*0032*/ 	.short	0x0040
        /*0034*/ 	.byte	0x00, 0xf5, 0x21, 0x00


	//----- nvinfo : EIATTR_KPARAM_INFO
	.align		4
.L_119:
        /*0038*/ 	.byte	0x04, 0x17
        /*003a*/ 	.short	(.L_121 - .L_120)
.L_120:
        /*003c*/ 	.word	0x00000000
        /*0040*/ 	.short	0x0007
        /*0042*/ 	.short	0x0038
        /*0044*/ 	.byte	0x00, 0xf5, 0x21, 0x00


	//----- nvinfo : EIATTR_KPARAM_INFO
	.align		4
.L_121:
        /*0048*/ 	.byte	0x04, 0x17
        /*004a*/ 	.short	(.L_123 - .L_122)
.L_122:
        /*004c*/ 	.word	0x00000000
        /*0050*/ 	.short	0x0006
        /*0052*/ 	.short	0x0030
        /*0054*/ 	.byte	0x00, 0xf5, 0x21, 0x00


	//----- nvinfo : EIATTR_KPARAM_INFO
	.align		4
.L_123:
        /*0058*/ 	.byte	0x04, 0x17
        /*005a*/ 	.short	(.L_125 - .L_124)
.L_124:
        /*005c*/ 	.word	0x00000000
        /*0060*/ 	.short	0x0005
        /*0062*/ 	.short	0x0028
        /*0064*/ 	.byte	0x00, 0xf0, 0x11, 0x00


	//----- nvinfo : EIATTR_KPARAM_INFO
	.align		4
.L_125:
        /*0068*/ 	.byte	0x04, 0x17
        /*006a*/ 	.short	(.L_127 - .L_126)
.L_126:
        /*006c*/ 	.word	0x00000000
        /*0070*/ 	.short	0x0004
        /*0072*/ 	.short	0x0020
        /*0074*/ 	.byte	0x00, 0xf5, 0x21, 0x00


	//----- nvinfo : EIATTR_KPARAM_INFO
	.align		4
.L_127:
        /*0078*/ 	.byte	0x04, 0x17
        /*007a*/ 	.short	(.L_129 - .L_128)
.L_128:
        /*007c*/ 	.word	0x00000000
        /*0080*/ 	.short	0x0003
        /*0082*/ 	.short	0x0018
        /*0084*/ 	.byte	0x00, 0xf5, 0x21, 0x00


	//----- nvinfo : EIATTR_KPARAM_INFO
	.align		4
.L_129:
        /*0088*/ 	.byte	0x04, 0x17
        /*008a*/ 	.short	(.L_131 - .L_130)
.L_130:
        /*008c*/ 	.word	0x00000000
        /*0090*/ 	.short	0x0002
        /*0092*/ 	.short	0x0010
        /*0094*/ 	.byte	0x00, 0xf5, 0x21, 0x00


	//----- nvinfo : EIATTR_KPARAM_INFO
	.align		4
.L_131:
        /*0098*/ 	.byte	0x04, 0x17
        /*009a*/ 	.short	(.L_133 - .L_132)
.L_132:
        /*009c*/ 	.word	0x00000000
        /*00a0*/ 	.short	0x0001
        /*00a2*/ 	.short	0x0008
        /*00a4*/ 	.byte	0x00, 0xf5, 0x21, 0x00


	//----- nvinfo : EIATTR_KPARAM_INFO
	.align		4
.L_133:
        /*00a8*/ 	.byte	0x04, 0x17
        /*00aa*/ 	.short	(.L_135 - .L_134)
.L_134:
        /*00ac*/ 	.word	0x00000000
        /*00b0*/ 	.short	0x0000
        /*00b2*/ 	.short	0x0000
        /*00b4*/ 	.byte	0x00, 0xf5, 0x21, 0x00


	//----- nvinfo : EIATTR_SPARSE_MMA_MASK
	.align		4
.L_135:
        /*00b8*/ 	.byte	0x03, 0x50
        /*00ba*/ 	.short	0x0000


	//----- nvinfo : EIATTR_MAXREG_COUNT
	.align		4
        /*00bc*/ 	.byte	0x03, 0x1b
        /*00be*/ 	.short	0x00ff


	//----- nvinfo : EIATTR_NUM_BARRIERS
	.align		4
        /*00c0*/ 	.byte	0x02, 0x4c
        /*00c2*/ 	.byte	0x01
	.zero		1


	//----- nvinfo : EIATTR_MERCURY_ISA_VERSION
	.align		4
        /*00c4*/ 	.byte	0x03, 0x5f
        /*00c6*/ 	.short	0x0101


	//----- nvinfo : EIATTR_VRC_CTA_INIT_COUNT
	.align		4
        /*00c8*/ 	.byte	0x02, 0x4a
	.zero		1
	.zero		1


	//----- nvinfo : EIATTR_EXIT_INSTR_OFFSETS
	.align		4
        /*00cc*/ 	.byte	0x04, 0x1c
        /*00ce*/ 	.short	(.L_137 - .L_136)


	//   ....[0]....
.L_136:
        /*00d0*/ 	.word	0x00000ed0


	//   ....[1]....
        /*00d4*/ 	.word	0x00000fe0


	//----- nvinfo : EIATTR_CRS_STACK_SIZE
	.align		4
.L_137:
        /*00d8*/ 	.byte	0x04, 0x1e
        /*00da*/ 	.short	(.L_139 - .L_138)
.L_138:
        /*00dc*/ 	.word	0x00000000


	//----- nvinfo : EIATTR_CBANK_PARAM_SIZE
	.align		4
.L_139:
        /*00e0*/ 	.byte	0x03, 0x19
        /*00e2*/ 	.short	0x0054


	//----- nvinfo : EIATTR_PARAM_CBANK
	.align		4
        /*00e4*/ 	.byte	0x04, 0x0a
        /*00e6*/ 	.short	(.L_141 - .L_140)
	.align		4
.L_140:
        /*00e8*/ 	.word	index@(.nv.constant0._Z10scan_step1P4int4S0_S0_S0_PKS_iPiS3_S3_S3_i)
        /*00ec*/ 	.short	0x0380
        /*00ee*/ 	.short	0x0054


	//----- nvinfo : EIATTR_SW_WAR
	.align		4
.L_141:
        /*00f0*/ 	.byte	0x04, 0x36
        /*00f2*/ 	.short	(.L_143 - .L_142)
.L_142:
        /*00f4*/ 	.word	0x00000008
.L_143:


//--------------------- .nv.info._Z4initPii       --------------------------
	.section	.nv.info._Z4initPii,"",@"SHT_CUDA_INFO"
	.sectionflags	@""
	.align	4


	//----- nvinfo : EIATTR_CUDA_API_VERSION
	.align		4
        /*0000*/ 	.byte	0x04, 0x37
        /*0002*/ 	.short	(.L_145 - .L_144)
.L_144:
        /*0004*/ 	.word	0x00000082


	//----- nvinfo : EIATTR_KPARAM_INFO
	.align		4
.L_145:
        /*0008*/ 	.byte	0x04, 0x17
        /*000a*/ 	.short	(.L_147 - .L_146)
.L_146:
        /*000c*/ 	.word	0x00000000
        /*0010*/ 	.short	0x0001
        /*0012*/ 	.short	0x0008
        /*0014*/ 	.byte	0x00, 0xf0, 0x11, 0x00


	//----- nvinfo : EIATTR_KPARAM_INFO
	.align		4
.L_147:
        /*0018*/ 	.byte	0x04, 0x17
        /*001a*/ 	.short	(.L_149 - .L_148)
.L_148:
        /*001c*/ 	.word	0x00000000
        /*0020*/ 	.short	0x0000
        /*0022*/ 	.short	0x0000
        /*0024*/ 	.byte	0x00, 0xf5, 0x21, 0x00


	//----- nvinfo : EIATTR_SPARSE_MMA_MASK
	.align		4
.L_149:
        /*0028*/ 	.byte	0x03, 0x50
        /*002a*/ 	.short	0x0000


	//----- nvinfo : EIATTR_MAXREG_COUNT
	.align		4
        /*002c*/ 	.byte	0x03, 0x1b
        /*002e*/ 	.short	0x00ff


	//----- nvinfo : EIATTR_MERCURY_ISA_VERSION
	.align		4
        /*0030*/ 	.byte	0x03, 0x5f
        /*0032*/ 	.short	0x0101


	//----- nvinfo : EIATTR_VRC_CTA_INIT_COUNT
	.align		4
        /*0034*/ 	.byte	0x02, 0x4a
	.zero		1
	.zero		1


	//----- nvinfo : EIATTR_EXIT_INSTR_OFFSETS
	.align		4
        /*0038*/ 	.byte	0x04, 0x1c
        /*003a*/ 	.short	(.L_151 - .L_150)


	//   ....[0]....
.L_150:
        /*003c*/ 	.word	0x00000070


	//   ....[1]....
        /*0040*/ 	.word	0x000000d0


	//----- nvinfo : EIATTR_CBANK_PARAM_SIZE
	.align		4
.L_151:
        /*0044*/ 	.byte	0x03, 0x19
        /*0046*/ 	.short	0x000c


	//----- nvinfo : EIATTR_PARAM_CBANK
	.align		4
        /*0048*/ 	.byte	0x04, 0x0a
        /*004a*/ 	.short	(.L_153 - .L_152)
	.align		4
.L_152:
        /*004c*/ 	.word	index@(.nv.constant0._Z4initPii)
        /*0050*/ 	.short	0x0380
        /*0052*/ 	.short	0x000c


	//----- nvinfo : EIATTR_SW_WAR
	.align		4
.L_153:
        /*0054*/ 	.byte	0x04, 0x36
        /*0056*/ 	.short	(.L_155 - .L_154)
.L_154:
        /*0058*/ 	.word	0x00000008
.L_155:


//--------------------- .nv.callgraph             --------------------------
	.section	.nv.callgraph,"",@"SHT_CUDA_CALLGRAPH"
	.align	4
	.sectionentsize	8
	.align		4
        /*0000*/ 	.word	0x00000000
	.align		4
        /*0004*/ 	.word	0xffffffff
	.align		4
        /*0008*/ 	.word	0x00000000
	.align		4
        /*000c*/ 	.word	0xfffffffe
	.align		4
        /*0010*/ 	.word	0x00000000
	.align		4
        /*0014*/ 	.word	0xfffffffd
	.align		4
        /*0018*/ 	.word	0x00000000
	.align		4
        /*001c*/ 	.word	0xfffffffc


//--------------------- .text._Z7reorderPK4int4S1_S1_S1_S1_PiiPS_ --------------------------
	.section	.text._Z7reorderPK4int4S1_S1_S1_S1_PiiPS_,"ax",@progbits
	.align	128
        .global         _Z7reorderPK4int4S1_S1_S1_S1_PiiPS_
        .type           _Z7reorderPK4int4S1_S1_S1_S1_PiiPS_,@function
        .size           _Z7reorderPK4int4S1_S1_S1_S1_PiiPS_,(.L_x_41 - _Z7reorderPK4int4S1_S1_S1_S1_PiiPS_)
        .other          _Z7reorderPK4int4S1_S1_S1_S1_PiiPS_,@"STO_CUDA_ENTRY STV_DEFAULT"
_Z7reorderPK4int4S1_S1_S1_S1_PiiPS_:
.text._Z7reorderPK4int4S1_S1_S1_S1_PiiPS_:
[----:B------:R-:W-:Y:S01]  /*0000*/  LDC R1, c[0x0][0x37c] ;  /* 0x0000df00ff017b82 */ /* 0x000fe20000000800 */
[----:B------:R-:W0:Y:S01]  /*0010*/  LDCU UR8, c[0x0][0x370] ;  /* 0x00006e00ff0877ac */ /* 0x000e220008000800 */
[----:B------:R-:W1:Y:S01]  /*0020*/  S2R R5, SR_CTAID.X ;  /* 0x0000000000057919 */ /* 0x000e620000002500 */
[----:B------:R-:W2:Y:S01]  /*0030*/  LDCU UR12, c[0x0][0x360] ;  /* 0x00006c00ff0c77ac */ /* 0x000ea20008000800 */
[----:B------:R-:W3:Y:S01]  /*0040*/  LDCU UR14, c[0x0][0x3b0] ;  /* 0x00007600ff0e77ac */ /* 0x000ee20008000800 */
[----:B------:R-:W-:Y:S01]  /*0050*/  UMOV UR4, URZ ;  /* 0x000000ff00047c82 */ /* 0x000fe20008000000 */
[----:B0-----:R-:W0:Y:S01]  /*0060*/  I2F.U32.RP R0, UR8 ;  /* 0x0000000800007d06 */ /* 0x001e220008209000 */
[----:B------:R-:W-:-:S07]  /*0070*/  UISETP.NE.U32.AND UP2, UPT, UR8, URZ, UPT ;  /* 0x000000ff0800728c */ /* 0x000fce000bf45070 */
[----:B--2---:R-:W2:Y:S08]  /*0080*/  I2F.U32.RP R3, UR12 ;  /* 0x0000000c00037d06 */ /* 0x004eb00008209000 */
[----:B0-----:R-:W0:Y:S08]  /*0090*/  MUFU.RCP R0, R0 ;  /* 0x0000000000007308 */ /* 0x001e300000001000 */
[----:B--2---:R-:W2:Y:S01]  /*00a0*/  MUFU.RCP R3, R3 ;  /* 0x0000000300037308 */ /* 0x004ea20000001000 */
[----:B0-----:R-:W-:-:S07]  /*00b0*/  VIADD R2, R0, 0xffffffe ;  /* 0x0ffffffe00027836 */ /* 0x001fce0000000000 */
[----:B------:R-:W0:Y:S01]  /*00c0*/  F2I.FTZ.U32.TRUNC.NTZ R2, R2 ;  /* 0x0000000200027305 */ /* 0x000e22000021f000 */
[----:B--2---:R-:W-:-:S07]  /*00d0*/  VIADD R0, R3, 0xffffffe ;  /* 0x0ffffffe03007836 */ /* 0x004fce0000000000 */
[----:B------:R-:W2:Y:S01]  /*00e0*/  F2I.FTZ.U32.TRUNC.NTZ R0, R0 ;  /* 0x0000000000007305 */ /* 0x000ea2000021f000 */
[----:B0-----:R-:W-:-:S13]  /*00f0*/  R2UR UR5, R2 ;  /* 0x00000000020572ca */ /* 0x001fda00000e0000 */
[----:B------:R-:W-:-:S04]  /*0100*/  UIADD3 UR6, UPT, UPT, URZ, -UR5, URZ ;  /* 0x80000005ff067290 */ /* 0x000fc8000fffe0ff */
[----:B------:R-:W-:-:S04]  /*0110*/  UIMAD UR6, UR6, UR8, URZ ;  /* 0x00000008060672a4 */ /* 0x000fc8000f8e02ff */
[----:B------:R-:W-:Y:S02]  /*0120*/  UIMAD.WIDE.U32 UR4, UR5, UR6, UR4 ;  /* 0x00000006050472a5 */ /* 0x000fe4000f8e0004 */
[----:B---3--:R-:W-:-:S04]  /*0130*/  UIADD3 UR6, UPT, UPT, UR8, -0x1, UR14 ;  /* 0xffffffff08067890 */ /* 0x008fc8000fffe00e */
[----:B------:R-:W-:-:S07]  /*0140*/  UIMAD.WIDE.U32 UR4, UR5, UR6, URZ ;  /* 0x00000006050472a5 */ /* 0x000fce000f8e00ff */
[----:B------:R-:W-:Y:S01]  /*0150*/  UMOV UR7, UR5 ;  /* 0x0000000500077c82 */ /* 0x000fe20008000000 */
[----:B--2---:R-:W-:Y:S01]  /*0160*/  R2UR UR5, R0 ;  /* 0x00000000000572ca */ /* 0x004fe200000e0000 */
[----:B------:R-:W-:-:S04]  /*0170*/  UIADD3 UR4, UPT, UPT, -UR7, URZ, URZ ;  /* 0x000000ff07047290 */ /* 0x000fc8000fffe1ff */
[----:B------:R-:W-:-:S03]  /*0180*/  UIMAD UR6, UR8, UR4, UR6 ;  /* 0x00000004080672a4 */ /* 0x000fc6000f8e0206 */
[----:B------:R-:W-:Y:S01]  /*0190*/  UMOV UR4, URZ ;  /* 0x000000ff00047c82 */ /* 0x000fe20008000000 */
[----:B------:R-:W-:-:S11]  /*01a0*/  UISETP.GE.U32.AND UP0, UPT, UR6, UR8, UPT ;  /* 0x000000080600728c */ /* 0x000fd6000bf06070 */
[----:B------:R-:W-:Y:S02]  /*01b0*/  @UP0 UIADD3 UR6, UPT, UPT, UR6, -UR8, URZ ;  /* 0x8000000806060290 */ /* 0x000fe4000fffe0ff */
[----:B------:R-:W-:Y:S02]  /*01c0*/  @UP0 UIADD3 UR7, UPT, UPT, UR7, 0x1, URZ ;  /* 0x0000000107070890 */ /* 0x000fe4000fffe0ff */
[----:B------:R-:W-:Y:S02]  /*01d0*/  UISETP.GE.U32.AND UP1, UPT, UR6, UR8, UPT ;  /* 0x000000080600728c */ /* 0x000fe4000bf26070 */
[----:B------:R-:W-:-:S04]  /*01e0*/  UIADD3 UR6, UPT, UPT, URZ, -UR5, URZ ;  /* 0x80000005ff067290 */ /* 0x000fc8000fffe0ff */
[----:B------:R-:W-:-:S04]  /*01f0*/  UIMAD UR6, UR6, UR12, URZ ;  /* 0x0000000c060672a4 */ /* 0x000fc8000f8e02ff */
[----:B------:R-:W-:Y:S02]  /*0200*/  UIMAD.WIDE.U32 UR4, UR5, UR6, UR4 ;  /* 0x00000006050472a5 */ /* 0x000fe4000f8e0004 */
[----:B------:R-:W-:Y:S02]  /*0210*/  @UP1 UIADD3 UR7, UPT, UPT, UR7, 0x1, URZ ;  /* 0x0000000107071890 */ /* 0x000fe4000fffe0ff */
[----:B------:R-:W-:Y:S02]  /*0220*/  @!UP2 ULOP3.LUT UR7, URZ, UR8, URZ, 0x33, !UPT ;  /* 0x00000008ff07a292 */ /* 0x000fe4000f8e33ff */
[----:B------:R-:W-:Y:S02]  /*0230*/  UISETP.NE.U32.AND UP2, UPT, UR12, URZ, UPT ;  /* 0x000000ff0c00728c */ /* 0x000fe4000bf45070 */
[----:B------:R-:W-:-:S04]  /*0240*/  UIADD3 UR6, UPT, UPT, UR12, -0x1, UR7 ;  /* 0xffffffff0c067890 */ /* 0x000fc8000fffe007 */
[----:B------:R-:W-:-:S04]  /*0250*/  UIMAD.WIDE.U32 UR4, UR5, UR6, URZ ;  /* 0x00000006050472a5 */ /* 0x000fc8000f8e00ff */
[----:B------:R-:W-:-:S04]  /*0260*/  UIADD3 UR4, UPT, UPT, -UR5, URZ, URZ ;  /* 0x000000ff05047290 */ /* 0x000fc8000fffe1ff */
[----:B------:R-:W-:-:S04]  /*0270*/  UIMAD UR6, UR12, UR4, UR6 ;  /* 0x000000040c0672a4 */ /* 0x000fc8000f8e0206 */
[----:B------:R-:W-:-:S03]  /*0280*/  UISETP.GE.U32.AND UP0, UPT, UR6, UR12, UPT ;  /* 0x0000000c0600728c */ /* 0x000fc6000bf06070 */
[----:B------:R-:W0:Y:S08]  /*0290*/  S2UR UR4, SR_CTAID.X ;  /* 0x00000000000479c3 */ /* 0x000e300000002500 */
[----:B------:R-:W-:Y:S02]  /*02a0*/  @UP0 UIADD3 UR6, UPT, UPT, UR6, -UR12, URZ ;  /* 0x8000000c06060290 */ /* 0x000fe4000fffe0ff */
[----:B------:R-:W-:-:S02]  /*02b0*/  @UP0 UIADD3 UR5, UPT, UPT, UR5, 0x1, URZ ;  /* 0x0000000105050890 */ /* 0x000fc4000fffe0ff */
[----:B------:R-:W-:-:S11]  /*02c0*/  UISETP.GE.U32.AND UP1, UPT, UR6, UR12, UPT ;  /* 0x0000000c0600728c */ /* 0x000fd6000bf26070 */
[----:B------:R-:W-:Y:S02]  /*02d0*/  @UP1 UIADD3 UR5, UPT, UPT, UR5, 0x1, URZ ;  /* 0x0000000105051890 */ /* 0x000fe4000fffe0ff */
[----:B------:R-:W-:-:S04]  /*02e0*/  @!UP2 ULOP3.LUT UR5, URZ, UR12, URZ, 0x33, !UPT ;  /* 0x0000000cff05a292 */ /* 0x000fc8000f8e33ff */
[----:B------:R-:W-:-:S06]  /*02f0*/  UISETP.GE.AND UP0, UPT, UR5, 0x1, UPT ;  /* 0x000000010500788c */ /* 0x000fcc000bf06270 */
[----:B------:R-:W-:-:S13]  /*0300*/  PLOP3.LUT P0, PT, PT, PT, UP0, 0x80, 0x8 ;  /* 0x000000000008781c */ /* 0x000fda0003f0f008 */
[----:B01----:R-:W-:Y:S05]  /*0310*/  @!P0 EXIT ;  /* 0x000000000000894d */ /* 0x003fea0003800000 */
[----:B------:R-:W0:Y:S01]  /*0320*/  LDC.64 R2, c[0x0][0x3b8] ;  /* 0x0000ee00ff027b82 */ /* 0x000e220000000a00 */
[----:B------:R-:W0:Y:S02]  /*0330*/  LDCU.64 UR10, c[0x0][0x358] ;  /* 0x00006b00ff0a77ac */ /* 0x000e240008000a00 */
[----:B0-----:R-:W2:Y:S01]  /*0340*/  LDG.E.128.CONSTANT R8, desc[UR10][R2.64] ;  /* 0x0000000a02087981 */ /* 0x001ea2000c1e9d00 */
[----:B------:R-:W-:Y:S02]  /*0350*/  UIMAD UR4, UR7, UR4, UR7 ;  /* 0x00000004070472a4 */ /* 0x000fe4000f8e0207 */
[----:B------:R-:W-:Y:S01]  /*0360*/  UIADD3 UR5, UPT, UPT, -UR5, URZ, URZ ;  /* 0x000000ff05057290 */ /* 0x000fe2000fffe1ff */
[----:B------:R-:W0:Y:S01]  /*0370*/  S2R R28, SR_TID.X ;  /* 0x00000000001c7919 */ /* 0x000e220000002100 */
[----:B------:R-:W-:-:S04]  /*0380*/  UISETP.LT.U32.AND UP0, UPT, UR4, UR14, UPT ;  /* 0x0000000e0400728c */ /* 0x000fc8000bf01070 */
[----:B------:R-:W-:Y:S01]  /*0390*/  USEL UR4, UR4, UR14, UP0 ;  /* 0x0000000e04047287 */ /* 0x000fe20008000000 */
[----:B0-----:R-:W-:-:S05]  /*03a0*/  IMAD R28, R5, UR7, R28 ;  /* 0x00000007051c7c24 */ /* 0x001fca000f8e021c */
[----:B------:R-:W-:Y:S02]  /*03b0*/  IADD3 R0, PT, PT, -R28, UR14, RZ ;  /* 0x0000000e1c007c10 */ /* 0x000fe4000fffe1ff */
[----:B--2---:R-:W-:Y:S02]  /*03c0*/  R2UR UR8, R9 ;  /* 0x00000000090872ca */ /* 0x004fe400000e0000 */
[----:B------:R-:W-:Y:S02]  /*03d0*/  R2UR UR6, R8 ;  /* 0x00000000080672ca */ /* 0x000fe400000e0000 */
[----:B------:R-:W-:-:S11]  /*03e0*/  R2UR UR9, R10 ;  /* 0x000000000a0972ca */ /* 0x000fd600000e0000 */
[----:B------:R-:W-:Y:S02]  /*03f0*/  UIADD3 UR7, UPT, UPT, UR6, UR8, URZ ;  /* 0x0000000806077290 */ /* 0x000fe4000fffe0ff */
[----:B------:R-:W-:-:S12]  /*0400*/  UIADD3 UR13, UPT, UPT, UR9, UR8, UR6 ;  /* 0x00000008090d7290 */ /* 0x000fd8000fffe006 */
.L_x_9:
[----:B------:R-:W-:Y:S01]  /*0410*/  ISETP.GE.AND P0, PT, R28, UR4, PT ;  /* 0x000000041c007c0c */ /* 0x000fe2000bf06270 */
[----:B------:R-:W-:Y:S01]  /*0420*/  UIADD3 UR5, UPT, UPT, UR5, 0x1, URZ ;  /* 0x0000000105057890 */ /* 0x000fe2000fffe0ff */
[----:B------:R-:W-:Y:S03]  /*0430*/  BSSY.RECONVERGENT B0, `(.L_x_0) ;  /* 0x000005d000007945 */ /* 0x000fe60003800200 */
[----:B------:R-:W-:-:S08]  /*0440*/  UISETP.NE.AND UP0, UPT, UR5, URZ, UPT ;  /* 0x000000ff0500728c */ /* 0x000fd0000bf05270 */
[----:B01234-:R-:W-:Y:S05]  /*0450*/  @P0 BRA `(.L_x_1) ;  /* 0x0000000400680947 */ /* 0x01ffea0003800000 */
[----:B------:R-:W0:Y:S08]  /*0460*/  LDC.64 R2, c[0x0][0x380] ;  /* 0x0000e000ff027b82 */ /* 0x000e300000000a00 */
[----:B------:R-:W1:Y:S08]  /*0470*/  LDC.64 R8, c[0x0][0x3a0] ;  /* 0x0000e800ff087b82 */ /* 0x000e700000000a00 */
[----:B------:R-:W2:Y:S08]  /*0480*/  LDC.64 R16, c[0x0][0x398] ;  /* 0x0000e600ff107b82 */ /* 0x000eb00000000a00 */
[----:B------:R-:W3:Y:S01]  /*0490*/  LDC.64 R24, c[0x0][0x388] ;  /* 0x0000e200ff187b82 */ /* 0x000ee20000000a00 */
[----:B0-----:R-:W-:-:S05]  /*04a0*/  IMAD.WIDE R2, R28, 0x10, R2 ;  /* 0x000000101c027825 */ /* 0x001fca00078e0202 */
[----:B------:R-:W4:Y:S02]  /*04b0*/  LDG.E.128.CONSTANT R4, desc[UR10][R2.64] ;  /* 0x0000000a02047981 */ /* 0x000f24000c1e9d00 */
[----:B------:R-:W0:Y:S01]  /*04c0*/  LDC.64 R26, c[0x0][0x390] ;  /* 0x0000e400ff1a7b82 */ /* 0x000e220000000a00 */
[----:B-1----:R-:W-:-:S06]  /*04d0*/  IMAD.WIDE R8, R28, 0x10, R8 ;  /* 0x000000101c087825 */ /* 0x002fcc00078e0208 */
[----:B------:R-:W5:Y:S01]  /*04e0*/  LDG.E.128.CONSTANT R8, desc[UR10][R8.64] ;  /* 0x0000000a08087981 */ /* 0x000f62000c1e9d00 */
[----:B--2---:R-:W-:-:S06]  /*04f0*/  IMAD.WIDE R16, R28, 0x10, R16 ;  /* 0x000000101c107825 */ /* 0x004fcc00078e0210 */
[----:B------:R-:W5:Y:S01]  /*0500*/  LDG.E.128.CONSTANT R16, desc[UR10][R16.64] ;  /* 0x0000000a10107981 */ /* 0x000f62000c1e9d00 */
[----:B---3--:R-:W-:-:S05]  /*0510*/  IMAD.WIDE R24, R28, 0x10, R24 ;  /* 0x000000101c187825 */ /* 0x008fca00078e0218 */
[----:B------:R1:W5:Y:S01]  /*0520*/  LDG.E.128.CONSTANT R12, desc[UR10][R24.64] ;  /* 0x0000000a180c7981 */ /* 0x000362000c1e9d00 */
[----:B0-----:R-:W-:-:S05]  /*0530*/  IMAD.WIDE R26, R28, 0x10, R26 ;  /* 0x000000101c1a7825 */ /* 0x001fca00078e021a */
[----:B------:R1:W5:Y:S01]  /*0540*/  LDG.E.128.CONSTANT R20, desc[UR10][R26.64] ;  /* 0x0000000a1a147981 */ /* 0x000362000c1e9d00 */
[----:B------:R-:W-:Y:S01]  /*0550*/  BSSY.RECONVERGENT B1, `(.L_x_2) ;  /* 0x0000009000017945 */ /* 0x000fe20003800200 */
[----:B----4-:R-:W-:-:S13]  /*0560*/  ISETP.NE.AND P0, PT, R4, R5, PT ;  /* 0x000000050400720c */ /* 0x010fda0003f05270 */
[----:B-1----:R-:W-:Y:S05]  /*0570*/  @P0 BRA `(.L_x_3) ;  /* 0x0000000000180947 */ /* 0x002fea0003800000 */
[----:B-----5:R-:W-:-:S13]  /*0580*/  ISETP.NE.AND P0, PT, R12, R13, PT ;  /* 0x0000000d0c00720c */ /* 0x020fda0003f05270 */
[----:B------:R-:W-:Y:S01]  /*0590*/  @P0 IADD3 R4, PT, PT, R12, UR6, RZ ;  /* 0x000000060c040c10 */ /* 0x000fe2000fffe0ff */
[----:B------:R-:W-:Y:S06]  /*05a0*/  @P0 BRA `(.L_x_3) ;  /* 0x00000000000c0947 */ /* 0x000fec0003800000 */
[----:B------:R-:W-:-:S13]  /*05b0*/  ISETP.NE.AND P0, PT, R20, R21, PT ;  /* 0x000000151400720c */ /* 0x000fda0003f05270 */
[----:B------:R-:W-:Y:S02]  /*05c0*/  @P0 VIADD R4, R20, UR7 ;  /* 0x0000000714040c36 */ /* 0x000fe40008000000 */
[----:B------:R-:W-:-:S07]  /*05d0*/  @!P0 VIADD R4, R16, UR13 ;  /* 0x0000000d10048c36 */ /* 0x000fce0008000000 */
.L_x_3:
[----:B------:R-:W-:Y:S05]  /*05e0*/  BSYNC.RECONVERGENT B1 ;  /* 0x0000000000017941 */ /* 0x000fea0003800200 */
.L_x_2:
[----:B------:R-:W0:Y:S01]  /*05f0*/  LDC.64 R30, c[0x0][0x3a8] ;  /* 0x0000ea00ff1e7b82 */ /* 0x000e220000000a00 */
[----:B------:R-:W-:Y:S01]  /*0600*/  ISETP.NE.AND P1, PT, R5, R6, PT ;  /* 0x000000060500720c */ /* 0x000fe20003f25270 */
[----:B------:R-:W-:Y:S01]  /*0610*/  BSSY.RECONVERGENT B1, `(.L_x_4) ;  /* 0x000000b000017945 */ /* 0x000fe20003800200 */
[----:B------:R-:W-:Y:S01]  /*0620*/  ISETP.NE.AND P0, PT, R6, R7, PT ;  /* 0x000000070600720c */ /* 0x000fe20003f05270 */
[----:B0-----:R-:W-:-:S05]  /*0630*/  IMAD.WIDE R32, R4, 0x4, R30 ;  /* 0x0000000404207825 */ /* 0x001fca00078e021e */
[----:B-----5:R0:W-:Y:S05]  /*0640*/  STG.E desc[UR10][R32.64], R8 ;  /* 0x0000000820007986 */ /* 0x0201ea000c10190a */
[----:B------:R-:W-:Y:S05]  /*0650*/  @P1 BRA `(.L_x_5) ;  /* 0x0000000000181947 */ /* 0x000fea0003800000 */
[----:B------:R-:W-:-:S13]  /*0660*/  ISETP.NE.AND P1, PT, R13, R14, PT ;  /* 0x0000000e0d00720c */ /* 0x000fda0003f25270 */
[----:B------:R-:W-:Y:S01]  /*0670*/  @P1 IADD3 R5, PT, PT, R13, UR6, RZ ;  /* 0x000000060d051c10 */ /* 0x000fe2000fffe0ff */
[----:B------:R-:W-:Y:S06]  /*0680*/  @P1 BRA `(.L_x_5) ;  /* 0x00000000000c1947 */ /* 0x000fec0003800000 */
[----:B------:R-:W-:-:S13]  /*0690*/  ISETP.NE.AND P1, PT, R21, R22, PT ;  /* 0x000000161500720c */ /* 0x000fda0003f25270 */
[----:B------:R-:W-:Y:S02]  /*06a0*/  @P1 VIADD R5, R21, UR7 ;  /* 0x0000000715051c36 */ /* 0x000fe40008000000 */
[----:B------:R-:W-:-:S07]  /*06b0*/  @!P1 VIADD R5, R17, UR13 ;  /* 0x0000000d11059c36 */ /* 0x000fce0008000000 */
.L_x_5:
[----:B------:R-:W-:Y:S05]  /*06c0*/  BSYNC.RECONVERGENT B1 ;  /* 0x0000000000017941 */ /* 0x000fea0003800200 */
.L_x_4:
[----:B------:R-:W-:Y:S01]  /*06d0*/  BSSY.RECONVERGENT B1, `(.L_x_6) ;  /* 0x0000009000017945 */ /* 0x000fe20003800200 */
[----:B------:R-:W-:-:S03]  /*06e0*/  IMAD.WIDE R4, R5, 0x4, R30 ;  /* 0x0000000405047825 */ /* 0x000fc600078e021e */
[----:B------:R-:W-:Y:S05]  /*06f0*/  @P0 BRA `(.L_x_7) ;  /* 0x0000000000180947 */ /* 0x000fea0003800000 */
[----:B------:R-:W-:-:S13]  /*0700*/  ISETP.NE.AND P0, PT, R14, R15, PT ;  /* 0x0000000f0e00720c */ /* 0x000fda0003f05270 */
[----:B------:R-:W-:Y:S01]  /*0710*/  @P0 IADD3 R6, PT, PT, R14, UR6, RZ ;  /* 0x000000060e060c10 */ /* 0x000fe2000fffe0ff */
[----:B------:R-:W-:Y:S06]  /*0720*/  @P0 BRA `(.L_x_7) ;  /* 0x00000000000c0947 */ /* 0x000fec0003800000 */
[----:B------:R-:W-:-:S13]  /*0730*/  ISETP.NE.AND P0, PT, R22, R23, PT ;  /* 0x000000171600720c */ /* 0x000fda0003f05270 */
[----:B------:R-:W-:Y:S02]  /*0740*/  @P0 VIADD R6, R22, UR7 ;  /* 0x0000000716060c36 */ /* 0x000fe40008000000 */
[----:B------:R-:W-:-:S07]  /*0750*/  @!P0 VIADD R6, R18, UR13 ;  /* 0x0000000d12068c36 */ /* 0x000fce0008000000 */
.L_x_7:
[----:B------:R-:W-:Y:S05]  /*0760*/  BSYNC.RECONVERGENT B1 ;  /* 0x0000000000017941 */ /* 0x000fea0003800200 */
.L_x_6:
[----:B------:R-:W-:Y:S01]  /*0770*/  IMAD.WIDE R12, R6, 0x4, R30 ;  /* 0x00000004060c7825 */ /* 0x000fe200078e021e */
[----:B------:R1:W-:Y:S01]  /*0780*/  STG.E desc[UR10][R4.64], R9 ;  /* 0x0000000904007986 */ /* 0x0003e2000c10190a */
[----:B------:R-:W-:-:S03]  /*0790*/  ISETP.NE.AND P0, PT, R0, 0x1, PT ;  /* 0x000000010000780c */ /* 0x000fc60003f05270 */
[----:B------:R1:W-:Y:S10]  /*07a0*/  STG.E desc[UR10][R12.64], R10 ;  /* 0x0000000a0c007986 */ /* 0x0003f4000c10190a */
[----:B------:R-:W-:Y:S05]  /*07b0*/  @!P0 BRA `(.L_x_8) ;  /* 0x0000000000508947 */ /* 0x000fea0003800000 */
[----:B------:R-:W2:Y:S02]  /*07c0*/  LDG.E.CONSTANT R2, desc[UR10][R2.64+0x10] ;  /* 0x0000100a02027981 */ /* 0x000ea4000c1e9900 */
[----:B--2---:R-:W-:-:S13]  /*07d0*/  ISETP.NE.AND P0, PT, R7, R2, PT ;  /* 0x000000020700720c */ /* 0x004fda0003f05270 */
[----:B-1----:R-:W-:-:S05]  /*07e0*/  @P0 IMAD.WIDE R4, R7, 0x4, R30 ;  /* 0x0000000407040825 */ /* 0x002fca00078e021e */
[----:B------:R1:W-:Y:S01]  /*07f0*/  @P0 STG.E desc[UR10][R4.64], R11 ;  /* 0x0000000b04000986 */ /* 0x0003e2000c10190a */
[----:B------:R-:W-:Y:S05]  /*0800*/  @P0 BRA `(.L_x_1) ;  /* 0x00000000007c0947 */ /* 0x000fea0003800000 */
[----:B------:R-:W2:Y:S02]  /*0810*/  LDG.E.CONSTANT R24, desc[UR10][R24.64+0x10] ;  /* 0x0000100a18187981 */ /* 0x000ea4000c1e9900 */
[----:B--2---:R-:W-:-:S13]  /*0820*/  ISETP.NE.AND P0, PT, R15, R24, PT ;  /* 0x000000180f00720c */ /* 0x004fda0003f05270 */
[----:B------:R-:W-:-:S05]  /*0830*/  @P0 IADD3 R3, PT, PT, R15, UR6, RZ ;  /* 0x000000060f030c10 */ /* 0x000fca000fffe0ff */
[----:B------:R-:W-:-:S05]  /*0840*/  @P0 IMAD.WIDE R2, R3, 0x4, R30 ;  /* 0x0000000403020825 */ /* 0x000fca00078e021e */
[----:B------:R2:W-:Y:S01]  /*0850*/  @P0 STG.E desc[UR10][R2.64], R11 ;  /* 0x0000000b02000986 */ /* 0x0005e2000c10190a */
[----:B------:R-:W-:Y:S05]  /*0860*/  @P0 BRA `(.L_x_1) ;  /* 0x0000000000640947 */ /* 0x000fea0003800000 */
[----:B------:R-:W3:Y:S02]  /*0870*/  LDG.E.CONSTANT R26, desc[UR10][R26.64+0x10] ;  /* 0x0000100a1a1a7981 */ /* 0x000ee4000c1e9900 */
[----:B---3--:R-:W-:-:S13]  /*0880*/  ISETP.NE.AND P0, PT, R23, R26, PT ;  /* 0x0000001a1700720c */ /* 0x008fda0003f05270 */
[----:B--2---:R-:W-:Y:S02]  /*0890*/  @P0 VIADD R3, R23, UR7 ;  /* 0x0000000717030c36 */ /* 0x004fe40008000000 */
[----:B------:R-:W-:Y:S02]  /*08a0*/  @!P0 VIADD R19, R19, UR13 ;  /* 0x0000000d13138c36 */ /* 0x000fe40008000000 */
[----:B------:R-:W-:-:S04]  /*08b0*/  @P0 IMAD.WIDE R2, R3, 0x4, R30 ;  /* 0x0000000403020825 */ /* 0x000fc800078e021e */
[----:B------:R-:W-:Y:S01]  /*08c0*/  @!P0 IMAD.WIDE R30, R19, 0x4, R30 ;  /* 0x00000004131e8825 */ /* 0x000fe200078e021e */
[----:B------:R2:W-:Y:S04]  /*08d0*/  @P0 STG.E desc[UR10][R2.64], R11 ;  /* 0x0000000b02000986 */ /* 0x0005e8000c10190a */
[----:B------:R2:W-:Y:S01]  /*08e0*/  @!P0 STG.E desc[UR10][R30.64], R11 ;  /* 0x0000000b1e008986 */ /* 0x0005e2000c10190a */
[----:B------:R-:W-:Y:S05]  /*08f0*/  BRA `(.L_x_1) ;  /* 0x0000000000407947 */ /* 0x000fea0003800000 */
.L_x_8:
[----:B------:R-:W-:-:S13]  /*0900*/  ISETP.NE.AND P0, PT, R7, UR6, PT ;  /* 0x0000000607007c0c */ /* 0x000fda000bf05270 */
[----:B------:R-:W-:-:S05]  /*0910*/  @P0 IMAD.WIDE R2, R7, 0x4, R30 ;  /* 0x0000000407020825 */ /* 0x000fca00078e021e */
[----:B------:R2:W-:Y:S01]  /*0920*/  @P0 STG.E desc[UR10][R2.64], R11 ;  /* 0x0000000b02000986 */ /* 0x0005e2000c10190a */
[----:B------:R-:W-:Y:S05]  /*0930*/  @P0 BRA `(.L_x_1) ;  /* 0x0000000000300947 */ /* 0x000fea0003800000 */
[----:B------:R-:W-:-:S13]  /*0940*/  ISETP.NE.AND P0, PT, R15, UR8, PT ;  /* 0x000000080f007c0c */ /* 0x000fda000bf05270 */
[----:B--2---:R-:W-:-:S05]  /*0950*/  @P0 IADD3 R3, PT, PT, R15, UR6, RZ ;  /* 0x000000060f030c10 */ /* 0x004fca000fffe0ff */
[----:B------:R-:W-:-:S05]  /*0960*/  @P0 IMAD.WIDE R2, R3, 0x4, R30 ;  /* 0x0000000403020825 */ /* 0x000fca00078e021e */
[----:B------:R3:W-:Y:S01]  /*0970*/  @P0 STG.E desc[UR10][R2.64], R11 ;  /* 0x0000000b02000986 */ /* 0x0007e2000c10190a */
[----:B------:R-:W-:Y:S05]  /*0980*/  @P0 BRA `(.L_x_1) ;  /* 0x00000000001c0947 */ /* 0x000fea0003800000 */
[----:B------:R-:W-:-:S13]  /*0990*/  ISETP.NE.AND P0, PT, R23, UR9, PT ;  /* 0x0000000917007c0c */ /* 0x000fda000bf05270 */
[----:B---3--:R-:W-:Y:S01]  /*09a0*/  @P0 VIADD R3, R23, UR7 ;  /* 0x0000000717030c36 */ /* 0x008fe20008000000 */
[----:B------:R-:W-:-:S03]  /*09b0*/  @!P0 IADD3 R19, PT, PT, R19, UR13, RZ ;  /* 0x0000000d13138c10 */ /* 0x000fc6000fffe0ff */
[----:B------:R-:W-:-:S04]  /*09c0*/  @P0 IMAD.WIDE R2, R3, 0x4, R30 ;  /* 0x0000000403020825 */ /* 0x000fc800078e021e */
[----:B------:R-:W-:Y:S01]  /*09d0*/  @!P0 IMAD.WIDE R30, R19, 0x4, R30 ;  /* 0x00000004131e8825 */ /* 0x000fe200078e021e */
[----:B------:R4:W-:Y:S04]  /*09e0*/  @P0 STG.E desc[UR10][R2.64], R11 ;  /* 0x0000000b02000986 */ /* 0x0009e8000c10190a */
[----:B------:R4:W-:Y:S02]  /*09f0*/  @!P0 STG.E desc[UR10][R30.64], R11 ;  /* 0x0000000b1e008986 */ /* 0x0009e4000c10190a */
.L_x_1:
[----:B------:R-:W-:Y:S05]  /*0a00*/  BSYNC.RECONVERGENT B0 ;  /* 0x0000000000007941 */ /* 0x000fea0003800200 */
.L_x_0:
[----:B------:R-:W-:Y:S01]  /*0a10*/  VIADD R28, R28, UR12 ;  /* 0x0000000c1c1c7c36 */ /* 0x000fe20008000000 */
[----:B------:R-:W-:Y:S01]  /*0a20*/  IADD3 R0, PT, PT, R0, -UR12, RZ ;  /* 0x8000000c00007c10 */ /* 0x000fe2000fffe0ff */
[----:B------:R-:W-:Y:S06]  /*0a30*/  BRA.U UP0, `(.L_x_9) ;  /* 0xfffffff900747547 */ /* 0x000fec000b83ffff */
[----:B------:R-:W-:Y:S05]  /*0a40*/  EXIT ;  /* 0x000000000000794d */ /* 0x000fea0003800000 */
.L_x_10:
[----:B------:R-:W-:-:S00]  /*0a50*/  BRA `(.L_x_10) ;  /* 0xfffffffc00fc7947 */ /* 0x000fc0000383ffff */
[----:B------:R-:W-:-:S00]  /*0a60*/  NOP ;  /* 0x0000000000007918 */ /* 0x000fc00000000000 */
        /* <DEDUP_REMOVED lines=9> */
.L_x_41:


//--------------------- .text._Z5fixupP4int4S0_S0_S0_iPKiS2_S2_S2_PKS_iS0_ --------------------------
	.section	.text._Z5fixupP4int4S0_S0_S0_iPKiS2_S2_S2_PKS_iS0_,"ax",@progbits
	.align	128
        .global         _Z5fixupP4int4S0_S0_S0_iPKiS2_S2_S2_PKS_iS0_
        .type           _Z5fixupP4int4S0_S0_S0_iPKiS2_S2_S2_PKS_iS0_,@function
        .size           _Z5fixupP4int4S0_S0_S0_iPKiS2_S2_S2_PKS_iS0_,(.L_x_42 - _Z5fixupP4int4S0_S0_S0_iPKiS2_S2_S2_PKS_iS0_)
        .other          _Z5fixupP4int4S0_S0_S0_iPKiS2_S2_S2_PKS_iS0_,@"STO_CUDA_ENTRY STV_DEFAULT"
_Z5fixupP4int4S0_S0_S0_iPKiS2_S2_S2_PKS_iS0_:
.text._Z5fixupP4int4S0_S0_S0_iPKiS2_S2_S2_PKS_iS0_:
[----:B------:R-:W-:Y:S08]  /*0000*/  LDC R1, c[0x0][0x37c] ;  /* 0x0000df00ff017b82 */ /* 0x000ff00000000800 */
[----:B------:R-:W0:Y:S01]  /*0010*/  S2UR UR15, SR_CTAID.X ;  /* 0x00000000000f79c3 */ /* 0x000e220000002500 */
[----:B------:R-:W1:Y:S01]  /*0020*/  LDCU.64 UR16, c[0x0][0x358] ;  /* 0x00006b00ff1077ac */ /* 0x000e620008000a00 */
[----:B0-----:R-:W-:-:S06]  /*0030*/  UISETP.NE.AND UP0, UPT, UR15, URZ, UPT ;  /* 0x000000ff0f00728c */ /* 0x001fcc000bf05270 */
[----:B------:R-:W-:-:S05]  /*0040*/  PLOP3.LUT P0, PT, PT, PT, UP0, 0x80, 0x8 ;  /* 0x000000000008781c */ /* 0x000fca0003f0f008 */
[----:B------:R-:W0:Y:S01]  /*0050*/  @UP0 LDCU.128 UR8, c[0x0][0x3b0] ;  /* 0x00007600ff0807ac */ /* 0x000e220008000c00 */
[----:B------:R-:W2:Y:S01]  /*0060*/  @UP0 LDCU.64 UR4, c[0x0][0x3a8] ;  /* 0x00007500ff0407ac */ /* 0x000ea20008000a00 */
[----:B------:R-:W3:Y:S01]  /*0070*/  @UP0 LDCU.64 UR12, c[0x0][0x3c0] ;  /* 0x00007800ff0c07ac */ /* 0x000ee20008000a00 */
[----:B------:R-:W-:-:S04]  /*0080*/  @UP0 UIADD3 UR14, UPT, UPT, UR15, -0x1, URZ ;  /* 0xffffffff0f0e0890 */ /* 0x000fc8000fffe0ff */
[----:B0-----:R-:W-:Y:S02]  /*0090*/  @UP0 UIMAD.WIDE.U32 UR6, UR14, 0x4, UR8 ;  /* 0x000000040e0608a5 */ /* 0x001fe4000f8e0008 */
[----:B------:R-:W-:Y:S02]  /*00a0*/  @UP0 UIMAD.WIDE.U32 UR8, UR14, 0x4, UR10 ;  /* 0x000000040e0808a5 */ /* 0x000fe4000f8e000a */
[----:B--2---:R-:W-:Y:S02]  /*00b0*/  @UP0 UIMAD.WIDE.U32 UR4, UR14, 0x4, UR4 ;  /* 0x000000040e0408a5 */ /* 0x004fe4000f8e0004 */
[----:B------:R-:W-:Y:S01]  /*00c0*/  IMAD.U32 R4, RZ, RZ, UR6 ;  /* 0x00000006ff047e24 */ /* 0x000fe2000f8e00ff */
[----:B------:R-:W-:Y:S01]  /*00d0*/  MOV R5, UR7 ;  /* 0x0000000700057c02 */ /* 0x000fe20008000f00 */
[----:B------:R-:W-:Y:S02]  /*00e0*/  IMAD.U32 R6, RZ, RZ, UR8 ;  /* 0x00000008ff067e24 */ /* 0x000fe4000f8e00ff */
[----:B------:R-:W-:-:S02]  /*00f0*/  IMAD.U32 R2, RZ, RZ, UR4 ;  /* 0x00000004ff027e24 */ /* 0x000fc4000f8e00ff */
[----:B------:R-:W-:Y:S01]  /*0100*/  IMAD.U32 R3, RZ, RZ, UR5 ;  /* 0x00000005ff037e24 */ /* 0x000fe2000f8e00ff */
[----:B---3--:R-:W-:Y:S01]  /*0110*/  @UP0 UIMAD.WIDE.U32 UR4, UR14, 0x4, UR12 ;  /* 0x000000040e0408a5 */ /* 0x008fe2000f8e000c */
[----:B------:R-:W-:Y:S01]  /*0120*/  IMAD.U32 R7, RZ, RZ, UR9 ;  /* 0x00000009ff077e24 */ /* 0x000fe2000f8e00ff */
[----:B-1----:R-:W2:Y:S01]  /*0130*/  @P0 LDG.E.CONSTANT R4, desc[UR16][R4.64] ;  /* 0x0000001004040981 */ /* 0x002ea2000c1e9900 */
[----:B------:R-:W0:Y:S03]  /*0140*/  LDCU UR7, c[0x0][0x370] ;  /* 0x00006e00ff0777ac */ /* 0x000e260008000800 */
[----:B------:R1:W3:Y:S01]  /*0150*/  @P0 LDG.E.CONSTANT R2, desc[UR16][R2.64] ;  /* 0x0000001002020981 */ /* 0x0002e2000c1e9900 */
[----:B------:R-:W-:Y:S01]  /*0160*/  IMAD.U32 R8, RZ, RZ, UR4 ;  /* 0x00000004ff087e24 */ /* 0x000fe2000f8e00ff */
[----:B------:R-:W-:Y:S01]  /*0170*/  MOV R9, UR5 ;  /* 0x0000000500097c02 */ /* 0x000fe20008000f00 */
[----:B------:R-:W4:Y:S01]  /*0180*/  LDCU UR12, c[0x0][0x3a0] ;  /* 0x00007400ff0c77ac */ /* 0x000f220008000800 */
[----:B------:R-:W3:Y:S04]  /*0190*/  @P0 LDG.E.CONSTANT R6, desc[UR16][R6.64] ;  /* 0x0000001006060981 */ /* 0x000ee8000c1e9900 */
[----:B------:R1:W5:Y:S01]  /*01a0*/  @P0 LDG.E.CONSTANT R8, desc[UR16][R8.64] ;  /* 0x0000001008080981 */ /* 0x000362000c1e9900 */
[----:B0-----:R-:W0:Y:S08]  /*01b0*/  I2F.U32.RP R0, UR7 ;  /* 0x0000000700007d06 */ /* 0x001e300008209000 */
[----:B0-----:R-:W0:Y:S01]  /*01c0*/  MUFU.RCP R0, R0 ;  /* 0x0000000000007308 */ /* 0x001e220000001000 */
[----:B------:R-:W1:Y:S01]  /*01d0*/  LDCU UR11, c[0x0][0x360] ;  /* 0x00006c00ff0b77ac */ /* 0x000e620008000800 */
[----:B0-----:R-:W-:-:S06]  /*01e0*/  VIADD R10, R0, 0xffffffe ;  /* 0x0ffffffe000a7836 */ /* 0x001fcc0000000000 */
[----:B------:R-:W0:Y:S08]  /*01f0*/  F2I.FTZ.U32.TRUNC.NTZ R10, R10 ;  /* 0x0000000a000a7305 */ /* 0x000e30000021f000 */
[----:B-1----:R-:W1:Y:S01]  /*0200*/  I2F.U32.RP R3, UR11 ;  /* 0x0000000b00037d06 */ /* 0x002e620008209000 */
[----:B0-----:R-:W-:Y:S01]  /*0210*/  R2UR UR5, R10 ;  /* 0x000000000a0572ca */ /* 0x001fe200000e0000 */
[----:B------:R-:W-:-:S06]  /*0220*/  UMOV UR4, URZ ;  /* 0x000000ff00047c82 */ /* 0x000fcc0008000000 */
[----:B-1----:R-:W0:Y:S06]  /*0230*/  MUFU.RCP R3, R3 ;  /* 0x0000000300037308 */ /* 0x002e2c0000001000 */
[----:B------:R-:W-:-:S04]  /*0240*/  UIADD3 UR6, UPT, UPT, URZ, -UR5, URZ ;  /* 0x80000005ff067290 */ /* 0x000fc8000fffe0ff */
[----:B------:R-:W-:-:S04]  /*0250*/  UIMAD UR6, UR6, UR7, URZ ;  /* 0x00000007060672a4 */ /* 0x000fc8000f8e02ff */
[----:B------:R-:W-:Y:S02]  /*0260*/  UIMAD.WIDE.U32 UR4, UR5, UR6, UR4 ;  /* 0x00000006050472a5 */ /* 0x000fe4000f8e0004 */
[----:B----4-:R-:W-:-:S04]  /*0270*/  UIADD3 UR6, UPT, UPT, UR7, -0x1, UR12 ;  /* 0xffffffff07067890 */ /* 0x010fc8000fffe00c */
[----:B------:R-:W-:Y:S01]  /*0280*/  UIMAD.WIDE.U32 UR4, UR5, UR6, URZ ;  /* 0x00000006050472a5 */ /* 0x000fe2000f8e00ff */
[----:B0-----:R-:W-:-:S06]  /*0290*/  VIADD R0, R3, 0xffffffe ;  /* 0x0ffffffe03007836 */ /* 0x001fcc0000000000 */
[----:B------:R-:W-:Y:S02]  /*02a0*/  UMOV UR8, UR5 ;  /* 0x0000000500087c82 */ /* 0x000fe40008000000 */
[----:B------:R-:W-:Y:S01]  /*02b0*/  UIADD3 UR4, UPT, UPT, -UR8, URZ, URZ ;  /* 0x000000ff08047290 */ /* 0x000fe2000fffe1ff */
[----:B------:R-:W0:Y:S03]  /*02c0*/  F2I.FTZ.U32.TRUNC.NTZ R0, R0 ;  /* 0x0000000000007305 */ /* 0x000e26000021f000 */
[----:B------:R-:W-:-:S04]  /*02d0*/  UIMAD UR6, UR7, UR4, UR6 ;  /* 0x00000004070672a4 */ /* 0x000fc8000f8e0206 */
[----:B------:R-:W-:Y:S01]  /*02e0*/  UISETP.GE.U32.AND UP0, UPT, UR6, UR7, UPT ;  /* 0x000000070600728c */ /* 0x000fe2000bf06070 */
[----:B0-----:R-:W-:-:S10]  /*02f0*/  R2UR UR5, R0 ;  /* 0x00000000000572ca */ /* 0x001fd400000e0000 */
[----:B------:R-:W-:Y:S02]  /*0300*/  @UP0 UIADD3 UR6, UPT, UPT, UR6, -UR7, URZ ;  /* 0x8000000706060290 */ /* 0x000fe4000fffe0ff */
[----:B------:R-:W-:Y:S02]  /*0310*/  UISETP.NE.U32.AND UP2, UPT, UR7, URZ, UPT ;  /* 0x000000ff0700728c */ /* 0x000fe4000bf45070 */
[----:B------:R-:W-:Y:S02]  /*0320*/  UISETP.GE.U32.AND UP1, UPT, UR6, UR7, UPT ;  /* 0x000000070600728c */ /* 0x000fe4000bf26070 */
[----:B------:R-:W-:Y:S02]  /*0330*/  @UP0 UIADD3 UR8, UPT, UPT, UR8, 0x1, URZ ;  /* 0x0000000108080890 */ /* 0x000fe4000fffe0ff */
[----:B------:R-:W-:Y:S01]  /*0340*/  UIADD3 UR6, UPT, UPT, URZ, -UR5, URZ ;  /* 0x80000005ff067290 */ /* 0x000fe2000fffe0ff */
[----:B------:R-:W-:-:S03]  /*0350*/  UMOV UR4, URZ ;  /* 0x000000ff00047c82 */ /* 0x000fc60008000000 */
[----:B------:R-:W-:-:S03]  /*0360*/  UIMAD UR6, UR6, UR11, URZ ;  /* 0x0000000b060672a4 */ /* 0x000fc6000f8e02ff */
[----:B------:R-:W-:Y:S02]  /*0370*/  @UP1 UIADD3 UR8, UPT, UPT, UR8, 0x1, URZ ;  /* 0x0000000108081890 */ /* 0x000fe4000fffe0ff */
[----:B------:R-:W-:Y:S02]  /*0380*/  @!UP2 ULOP3.LUT UR8, URZ, UR7, URZ, 0x33, !UPT ;  /* 0x00000007ff08a292 */ /* 0x000fe4000f8e33ff */
[----:B------:R-:W-:Y:S02]  /*0390*/  UIMAD.WIDE.U32 UR4, UR5, UR6, UR4 ;  /* 0x00000006050472a5 */ /* 0x000fe4000f8e0004 */
[----:B------:R-:W-:-:S04]  /*03a0*/  UIADD3 UR6, UPT, UPT, UR11, -0x1, UR8 ;  /* 0xffffffff0b067890 */ /* 0x000fc8000fffe008 */
[----:B------:R-:W-:-:S07]  /*03b0*/  UIMAD.WIDE.U32 UR4, UR5, UR6, URZ ;  /* 0x00000006050472a5 */ /* 0x000fce000f8e00ff */
[----:B------:R-:W-:Y:S02]  /*03c0*/  UMOV UR10, UR5 ;  /* 0x00000005000a7c82 */ /* 0x000fe40008000000 */
[----:B------:R-:W-:-:S04]  /*03d0*/  UIADD3 UR4, UPT, UPT, -UR10, URZ, URZ ;  /* 0x000000ff0a047290 */ /* 0x000fc8000fffe1ff */
[----:B------:R-:W-:-:S04]  /*03e0*/  UIMAD UR6, UR11, UR4, UR6 ;  /* 0x000000040b0672a4 */ /* 0x000fc8000f8e0206 */
[----:B------:R-:W-:Y:S02]  /*03f0*/  UISETP.GE.U32.AND UP0, UPT, UR6, UR11, UPT ;  /* 0x0000000b0600728c */ /* 0x000fe4000bf06070 */
[----:B------:R-:W-:-:S09]  /*0400*/  UISETP.NE.U32.AND UP2, UPT, UR11, URZ, UPT ;  /* 0x000000ff0b00728c */ /* 0x000fd2000bf45070 */
[----:B------:R-:W-:-:S04]  /*0410*/  @UP0 UIADD3 UR6, UPT, UPT, UR6, -UR11, URZ ;  /* 0x8000000b06060290 */ /* 0x000fc8000fffe0ff */
[----:B------:R-:W-:Y:S02]  /*0420*/  UISETP.GE.U32.AND UP1, UPT, UR6, UR11, UPT ;  /* 0x0000000b0600728c */ /* 0x000fe4000bf26070 */
[----:B------:R-:W-:Y:S01]  /*0430*/  @UP0 UIADD3 UR10, UPT, UPT, UR10, 0x1, URZ ;  /* 0x000000010a0a0890 */ /* 0x000fe2000fffe0ff */
[----:B------:R-:W0:Y:S08]  /*0440*/  S2R R0, SR_TID.X ;  /* 0x0000000000007919 */ /* 0x000e300000002100 */
[----:B------:R-:W-:-:S02]  /*0450*/  @UP1 UIADD3 UR10, UPT, UPT, UR10, 0x1, URZ ;  /* 0x000000010a0a1890 */ /* 0x000fc4000fffe0ff */
[----:B------:R-:W-:-:S04]  /*0460*/  @!UP2 ULOP3.LUT UR10, URZ, UR11, URZ, 0x33, !UPT ;  /* 0x0000000bff0aa292 */ /* 0x000fc8000f8e33ff */
[----:B------:R-:W-:-:S06]  /*0470*/  UISETP.GE.AND UP0, UPT, UR10, 0x1, UPT ;  /* 0x000000010a00788c */ /* 0x000fcc000bf06270 */
[----:B------:R-:W-:Y:S01]  /*0480*/  PLOP3.LUT P1, PT, PT, PT, UP0, 0x80, 0x8 ;  /* 0x000000000008781c */ /* 0x000fe20003f2f008 */
[----:B------:R-:W-:Y:S01]  /*0490*/  UIMAD UR9, UR8, UR15, URZ ;  /* 0x0000000f080972a4 */ /* 0x000fe2000f8e02ff */
[----:B------:R-:W-:Y:S01]  /*04a0*/  UMOV UR4, URZ ;  /* 0x000000ff00047c82 */ /* 0x000fe20008000000 */
[----:B------:R-:W-:Y:S01]  /*04b0*/  UMOV UR5, URZ ;  /* 0x000000ff00057c82 */ /* 0x000fe20008000000 */
[----:B------:R-:W-:Y:S01]  /*04c0*/  UMOV UR6, URZ ;  /* 0x000000ff00067c82 */ /* 0x000fe20008000000 */
[----:B------:R-:W-:Y:S01]  /*04d0*/  UMOV UR7, URZ ;  /* 0x000000ff00077c82 */ /* 0x000fe20008000000 */
[----:B------:R-:W-:Y:S01]  /*04e0*/  UIADD3 UR8, UPT, UPT, UR8, UR9, URZ ;  /* 0x0000000908087290 */ /* 0x000fe2000fffe0ff */
[----:B--2---:R-:W-:Y:S02]  /*04f0*/  @P0 R2UR UR5, R4 ;  /* 0x00000000040502ca */ /* 0x004fe400000e0000 */
[----:B---3--:R-:W-:Y:S02]  /*0500*/  @P0 R2UR UR4, R2 ;  /* 0x00000000020402ca */ /* 0x008fe400000e0000 */
[----:B------:R-:W-:-:S02]  /*0510*/  @P0 R2UR UR6, R6 ;  /* 0x00000000060602ca */ /* 0x000fc400000e0000 */
[----:B0-----:R-:W-:-:S13]  /*0520*/  @!P1 EXIT ;  /* 0x000000000000994d */ /* 0x001fda0003800000 */
[----:B-----5:R-:W-:Y:S01]  /*0530*/  @P0 R2UR UR7, R8 ;  /* 0x00000000080702ca */ /* 0x020fe200000e0000 */
[----:B------:R-:W-:Y:S01]  /*0540*/  VIADD R0, R0, UR9 ;  /* 0x0000000900007c36 */ /* 0x000fe20008000000 */
[----:B------:R-:W-:Y:S01]  /*0550*/  UISETP.LT.U32.AND UP0, UPT, UR8, UR12, UPT ;  /* 0x0000000c0800728c */ /* 0x000fe2000bf01070 */
[----:B------:R-:W0:Y:S03]  /*0560*/  LDCU UR13, c[0x0][0x3d0] ;  /* 0x00007a00ff0d77ac */ /* 0x000e260008000800 */
[----:B------:R-:W-:Y:S01]  /*0570*/  IADD3 R2, PT, PT, -R0, UR12, RZ ;  /* 0x0000000c00027c10 */ /* 0x000fe2000fffe1ff */
[----:B------:R-:W-:Y:S02]  /*0580*/  UIADD3 UR10, UPT, UPT, -UR10, URZ, URZ ;  /* 0x000000ff0a0a7290 */ /* 0x000fe4000fffe1ff */
[----:B------:R-:W-:-:S12]  /*0590*/  USEL UR8, UR8, UR12, UP0 ;  /* 0x0000000c08087287 */ /* 0x000fd80008000000 */
.L_x_13:
[----:B------:R-:W-:Y:S01]  /*05a0*/  ISETP.GE.AND P0, PT, R0, UR8, PT ;  /* 0x0000000800007c0c */ /* 0x000fe2000bf06270 */
[----:B------:R-:W-:Y:S01]  /*05b0*/  UIADD3 UR10, UPT, UPT, UR10, 0x1, URZ ;  /* 0x000000010a0a7890 */ /* 0x000fe2000fffe0ff */
[----:B------:R-:W-:Y:S03]  /*05c0*/  BSSY.RECONVERGENT B0, `(.L_x_11) ;  /* 0x000005d000007945 */ /* 0x000fe60003800200 */
[----:B------:R-:W-:-:S08]  /*05d0*/  UISETP.NE.AND UP0, UPT, UR10, URZ, UPT ;  /* 0x000000ff0a00728c */ /* 0x000fd0000bf05270 */
[----:B-1----:R-:W-:Y:S05]  /*05e0*/  @P0 BRA `(.L_x_12) ;  /* 0x0000000400680947 */ /* 0x002fea0003800000 */
[----:B------:R-:W1:Y:S08]  /*05f0*/  LDC.64 R4, c[0x0][0x3c8] ;  /* 0x0000f200ff047b82 */ /* 0x000e700000000a00 */
[----:B------:R-:W2:Y:S08]  /*0600*/  LDC.64 R34, c[0x0][0x380] ;  /* 0x0000e000ff227b82 */ /* 0x000eb00000000a00 */
[----:B------:R-:W3:Y:S08]  /*0610*/  LDC.64 R32, c[0x0][0x388] ;  /* 0x0000e200ff207b82 */ /* 0x000ef00000000a00 */
[----:B------:R-:W4:Y:S01]  /*0620*/  LDC.64 R30, c[0x0][0x390] ;  /* 0x0000e400ff1e7b82 */ /* 0x000f220000000a00 */
[----:B-1----:R-:W-:-:S06]  /*0630*/  IMAD.WIDE R4, R0, 0x10, R4 ;  /* 0x0000001000047825 */ /* 0x002fcc00078e0204 */
[----:B------:R-:W0:Y:S01]  /*0640*/  LDG.E.128.CONSTANT R4, desc[UR16][R4.64] ;  /* 0x0000001004047981 */ /* 0x000e22000c1e9d00 */
[----:B------:R-:W1:Y:S01]  /*0650*/  LDC.64 R28, c[0x0][0x398] ;  /* 0x0000e600ff1c7b82 */ /* 0x000e620000000a00 */
[----:B--2---:R-:W-:-:S05]  /*0660*/  IMAD.WIDE R34, R0, 0x10, R34 ;  /* 0x0000001000227825 */ /* 0x004fca00078e0222 */
[----:B------:R-:W2:Y:S01]  /*0670*/  LDG.E.128 R8, desc[UR16][R34.64] ;  /* 0x0000001022087981 */ /* 0x000ea2000c1e1d00 */
[----:B---3--:R-:W-:-:S05]  /*0680*/  IMAD.WIDE R32, R0, 0x10, R32 ;  /* 0x0000001000207825 */ /* 0x008fca00078e0220 */
[----:B------:R-:W3:Y:S01]  /*0690*/  LDG.E.128 R12, desc[UR16][R32.64] ;  /* 0x00000010200c7981 */ /* 0x000ee2000c1e1d00 */
[----:B----4-:R-:W-:-:S05]  /*06a0*/  IMAD.WIDE R30, R0, 0x10, R30 ;  /* 0x00000010001e7825 */ /* 0x010fca00078e021e */
[----:B------:R-:W4:Y:S01]  /*06b0*/  LDG.E.128 R16, desc[UR16][R30.64] ;  /* 0x000000101e107981 */ /* 0x000f22000c1e1d00 */
[----:B-1----:R-:W-:-:S05]  /*06c0*/  IMAD.WIDE R28, R0, 0x10, R28 ;  /* 0x00000010001c7825 */ /* 0x002fca00078e021c */
[----:B------:R-:W5:Y:S01]  /*06d0*/  LDG.E.128 R20, desc[UR16][R28.64] ;  /* 0x000000101c147981 */ /* 0x000f62000c1e1d00 */
[----:B------:R-:W-:-:S13]  /*06e0*/  ISETP.NE.AND P0, PT, R2, 0x1, PT ;  /* 0x000000010200780c */ /* 0x000fda0003f05270 */
[----:B------:R-:W1:Y:S01]  /*06f0*/  @!P0 LDC.64 R36, c[0x0][0x3d8] ;  /* 0x0000f600ff248b82 */ /* 0x000e620000000a00 */
[----:B0-----:R-:W-:Y:S02]  /*0700*/  SHF.R.S32.HI R3, RZ, UR13, R4 ;  /* 0x0000000dff037c19 */ /* 0x001fe40008011404 */
[----:B------:R-:W-:Y:S02]  /*0710*/  SHF.R.S32.HI R5, RZ, UR13, R5 ;  /* 0x0000000dff057c19 */ /* 0x000fe40008011405 */
[----:B------:R-:W-:Y:S02]  /*0720*/  LOP3.LUT P1, R3, R3, 0x3, RZ, 0xc0, !PT ;  /* 0x0000000303037812 */ /* 0x000fe4000782c0ff */
[----:B------:R-:W-:Y:S02]  /*0730*/  SHF.R.S32.HI R6, RZ, UR13, R6 ;  /* 0x0000000dff067c19 */ /* 0x000fe40008011406 */
[----:B--2---:R-:W-:Y:S02]  /*0740*/  IADD3 R24, PT, PT, R11, UR4, RZ ;  /* 0x000000040b187c10 */ /* 0x004fe4000fffe0ff */
[----:B------:R-:W-:Y:S01]  /*0750*/  LOP3.LUT P4, R11, R5, 0x3, RZ, 0xc0, !PT ;  /* 0x00000003050b7812 */ /* 0x000fe2000788c0ff */
[----:B---3--:R-:W-:Y:S01]  /*0760*/  VIADD R25, R15, UR5 ;  /* 0x000000050f197c36 */ /* 0x008fe20008000000 */
[----:B------:R-:W-:Y:S01]  /*0770*/  LOP3.LUT P5, R15, R6, 0x3, RZ, 0xc0, !PT ;  /* 0x00000003060f7812 */ /* 0x000fe200078ac0ff */
[----:B------:R-:W-:Y:S01]  /*0780*/  VIADD R8, R8, UR4 ;  /* 0x0000000408087c36 */ /* 0x000fe20008000000 */
[----:B------:R-:W-:Y:S01]  /*0790*/  SHF.R.S32.HI R7, RZ, UR13, R7 ;  /* 0x0000000dff077c19 */ /* 0x000fe20008011407 */
[----:B------:R-:W-:Y:S01]  /*07a0*/  VIADD R10, R10, UR4 ;  /* 0x000000040a0a7c36 */ /* 0x000fe20008000000 */
[----:B------:R-:W-:Y:S01]  /*07b0*/  IADD3 R9, PT, PT, R9, UR4, RZ ;  /* 0x0000000409097c10 */ /* 0x000fe2000fffe0ff */
[----:B----4-:R-:W-:-:S02]  /*07c0*/  VIADD R26, R19, UR6 ;  /* 0x00000006131a7c36 */ /* 0x010fc40008000000 */
[----:B------:R-:W-:Y:S02]  /*07d0*/  VIADD R4, R8, 0xffffffff ;  /* 0xffffffff08047836 */ /* 0x000fe40000000000 */
[----:B------:R-:W-:Y:S01]  /*07e0*/  @P1 IMAD.MOV R4, RZ, RZ, R8 ;  /* 0x000000ffff041224 */ /* 0x000fe200078e0208 */
[----:B-----5:R-:W-:Y:S02]  /*07f0*/  IADD3 R27, PT, PT, R23, UR7, RZ ;  /* 0x00000007171b7c10 */ /* 0x020fe4000fffe0ff */
[----:B------:R-:W-:-:S03]  /*0800*/  LOP3.LUT P1, R19, R7, 0x3, RZ, 0xc0, !PT ;  /* 0x0000000307137812 */ /* 0x000fc6000782c0ff */
[----:B-1----:R1:W-:Y:S01]  /*0810*/  @!P0 STG.E.128 desc[UR16][R36.64], R24 ;  /* 0x0000001824008986 */ /* 0x0023e2000c101d10 */
[----:B------:R-:W-:Y:S01]  /*0820*/  ISETP.NE.AND P0, PT, R3, 0x1, PT ;  /* 0x000000010300780c */ /* 0x000fe20003f05270 */
[C---:B------:R-:W-:Y:S01]  /*0830*/  VIADD R6, R10.reuse, 0xffffffff ;  /* 0xffffffff0a067836 */ /* 0x040fe20000000000 */
[----:B------:R-:W-:Y:S01]  /*0840*/  IADD3 R5, PT, PT, R9, -0x1, RZ ;  /* 0xffffffff09057810 */ /* 0x000fe20007ffe0ff */
[----:B------:R-:W-:Y:S01]  /*0850*/  @P4 IMAD.MOV R5, RZ, RZ, R9 ;  /* 0x000000ffff054224 */ /* 0x000fe200078e0209 */
[----:B------:R-:W-:Y:S02]  /*0860*/  ISETP.NE.AND P6, PT, R15, 0x1, PT ;  /* 0x000000010f00780c */ /* 0x000fe40003fc5270 */
[----:B------:R-:W-:Y:S02]  /*0870*/  @P5 IADD3 R6, PT, PT, R10, RZ, RZ ;  /* 0x000000ff0a065210 */ /* 0x000fe40007ffe0ff */
[----:B------:R-:W-:Y:S02]  /*0880*/  ISETP.NE.AND P4, PT, R19, 0x1, PT ;  /* 0x000000011300780c */ /* 0x000fe40003f85270 */
[----:B------:R-:W-:-:S02]  /*0890*/  ISETP.NE.AND P3, PT, R3, 0x2, PT ;  /* 0x000000020300780c */ /* 0x000fc40003f65270 */
[----:B------:R-:W-:Y:S01]  /*08a0*/  ISETP.NE.AND P5, PT, R11, 0x1, PT ;  /* 0x000000010b00780c */ /* 0x000fe20003fa5270 */
[----:B------:R-:W-:Y:S02]  /*08b0*/  VIADD R12, R12, UR5 ;  /* 0x000000050c0c7c36 */ /* 0x000fe40008000000 */
[----:B------:R-:W-:Y:S01]  /*08c0*/  VIADD R14, R14, UR5 ;  /* 0x000000050e0e7c36 */ /* 0x000fe20008000000 */
[----:B------:R-:W-:Y:S01]  /*08d0*/  IADD3 R13, PT, PT, R13, UR5, RZ ;  /* 0x000000050d0d7c10 */ /* 0x000fe2000fffe0ff */
[C---:B------:R-:W-:Y:S01]  /*08e0*/  VIADD R7, R24.reuse, 0xffffffff ;  /* 0xffffffff18077836 */ /* 0x040fe20000000000 */
[----:B------:R-:W-:Y:S01]  /*08f0*/  @P1 IADD3 R7, PT, PT, R24, RZ, RZ ;  /* 0x000000ff18071210 */ /* 0x000fe20007ffe0ff */
[----:B------:R-:W-:Y:S02]  /*0900*/  VIADD R8, R12, 0xffffffff ;  /* 0xffffffff0c087836 */ /* 0x000fe40000000000 */
[----:B------:R-:W-:Y:S01]  /*0910*/  VIADD R16, R16, UR6 ;  /* 0x0000000610107c36 */ /* 0x000fe20008000000 */
[----:B------:R-:W-:Y:S01]  /*0920*/  IADD3 R10, PT, PT, R14, -0x1, RZ ;  /* 0xffffffff0e0a7810 */ /* 0x000fe20007ffe0ff */
[----:B------:R-:W-:Y:S01]  /*0930*/  @P0 IMAD.MOV R8, RZ, RZ, R12 ;  /* 0x000000ffff080224 */ /* 0x000fe200078e020c */
[----:B------:R-:W-:-:S02]  /*0940*/  ISETP.NE.AND P0, PT, R11, 0x2, PT ;  /* 0x000000020b00780c */ /* 0x000fc40003f05270 */
[----:B------:R-:W-:Y:S01]  /*0950*/  ISETP.NE.AND P1, PT, R11, 0x3, PT ;  /* 0x000000030b00780c */ /* 0x000fe20003f25270 */
[----:B------:R-:W-:Y:S01]  /*0960*/  VIADD R11, R25, 0xffffffff ;  /* 0xffffffff190b7836 */ /* 0x000fe20000000000 */
[----:B------:R-:W-:Y:S01]  /*0970*/  @P6 IADD3 R10, PT, PT, R14, RZ, RZ ;  /* 0x000000ff0e0a6210 */ /* 0x000fe20007ffe0ff */
[----:B------:R-:W-:Y:S01]  /*0980*/  VIADD R9, R13, 0xffffffff ;  /* 0xffffffff0d097836 */ /* 0x000fe20000000000 */
[----:B------:R-:W-:Y:S01]  /*0990*/  ISETP.NE.AND P6, PT, R15, 0x2, PT ;  /* 0x000000020f00780c */ /* 0x000fe20003fc5270 */
[----:B------:R-:W-:Y:S01]  /*09a0*/  VIADD R12, R16, 0xffffffff ;  /* 0xffffffff100c7836 */ /* 0x000fe20000000000 */
[----:B------:R-:W-:Y:S01]  /*09b0*/  @P4 IADD3 R11, PT, PT, R25, RZ, RZ ;  /* 0x000000ff190b4210 */ /* 0x000fe20007ffe0ff */
[----:B------:R-:W-:Y:S01]  /*09c0*/  @P5 IMAD.MOV R9, RZ, RZ, R13 ;  /* 0x000000ffff095224 */ /* 0x000fe200078e020d */
[----:B------:R-:W-:Y:S01]  /*09d0*/  ISETP.NE.AND P4, PT, R19, 0x2, PT ;  /* 0x000000021300780c */ /* 0x000fe20003f85270 */
[----:B------:R-:W-:Y:S01]  /*09e0*/  @P3 IMAD.MOV R12, RZ, RZ, R16 ;  /* 0x000000ffff0c3224 */ /* 0x000fe200078e0210 */
[----:B------:R-:W-:-:S02]  /*09f0*/  ISETP.NE.AND P2, PT, R3, 0x3, PT ;  /* 0x000000030300780c */ /* 0x000fc40003f45270 */
[----:B------:R-:W-:Y:S02]  /*0a00*/  ISETP.NE.AND P5, PT, R15, 0x3, PT ;  /* 0x000000030f00780c */ /* 0x000fe40003fa5270 */
[----:B------:R-:W-:Y:S01]  /*0a10*/  ISETP.NE.AND P3, PT, R19, 0x3, PT ;  /* 0x000000031300780c */ /* 0x000fe20003f65270 */
[----:B------:R-:W-:Y:S01]  /*0a20*/  VIADD R17, R17, UR6 ;  /* 0x0000000611117c36 */ /* 0x000fe20008000000 */
[----:B------:R-:W-:Y:S01]  /*0a30*/  IADD3 R18, PT, PT, R18, UR6, RZ ;  /* 0x0000000612127c10 */ /* 0x000fe2000fffe0ff */
[----:B------:R-:W-:Y:S01]  /*0a40*/  VIADD R20, R20, UR7 ;  /* 0x0000000714147c36 */ /* 0x000fe20008000000 */
[----:B------:R-:W-:Y:S01]  /*0a50*/  IADD3 R22, PT, PT, R22, UR7, RZ ;  /* 0x0000000716167c10 */ /* 0x000fe2000fffe0ff */
[----:B------:R-:W-:Y:S01]  /*0a60*/  VIADD R21, R21, UR7 ;  /* 0x0000000715157c36 */ /* 0x000fe20008000000 */
[----:B------:R-:W-:Y:S01]  /*0a70*/  IADD3 R13, PT, PT, R17, -0x1, RZ ;  /* 0xffffffff110d7810 */ /* 0x000fe20007ffe0ff */
[----:B------:R-:W-:Y:S02]  /*0a80*/  VIADD R14, R18, 0xffffffff ;  /* 0xffffffff120e7836 */ /* 0x000fe40000000000 */
[C---:B------:R-:W-:Y:S01]  /*0a90*/  VIADD R15, R26.reuse, 0xffffffff ;  /* 0xffffffff1a0f7836 */ /* 0x040fe20000000000 */
[----:B------:R-:W-:Y:S01]  /*0aa0*/  @P4 IADD3 R15, PT, PT, R26, RZ, RZ ;  /* 0x000000ff1a0f4210 */ /* 0x000fe20007ffe0ff */
[----:B------:R-:W-:-:S02]  /*0ab0*/  @P0 IMAD.MOV R13, RZ, RZ, R17 ;  /* 0x000000ffff0d0224 */ /* 0x000fc400078e0211 */
[----:B------:R-:W-:Y:S01]  /*0ac0*/  @P6 IMAD.MOV R14, RZ, RZ, R18 ;  /* 0x000000ffff0e6224 */ /* 0x000fe200078e0212 */
[----:B------:R-:W-:Y:S01]  /*0ad0*/  IADD3 R18, PT, PT, R22, -0x1, RZ ;  /* 0xffffffff16127810 */ /* 0x000fe20007ffe0ff */
[----:B------:R-:W-:Y:S02]  /*0ae0*/  VIADD R16, R20, 0xffffffff ;  /* 0xffffffff14107836 */ /* 0x000fe40000000000 */
[C---:B------:R-:W-:Y:S01]  /*0af0*/  VIADD R17, R21.reuse, 0xffffffff ;  /* 0xffffffff15117836 */ /* 0x040fe20000000000 */
[----:B------:R-:W-:Y:S01]  /*0b00*/  @P1 IADD3 R17, PT, PT, R21, RZ, RZ ;  /* 0x000000ff15111210 */ /* 0x000fe20007ffe0ff */
[----:B------:R-:W-:Y:S02]  /*0b10*/  VIADD R19, R27, 0xffffffff ;  /* 0xffffffff1b137836 */ /* 0x000fe40000000000 */
[----:B------:R-:W-:Y:S02]  /*0b20*/  @P2 IMAD.MOV R16, RZ, RZ, R20 ;  /* 0x000000ffff102224 */ /* 0x000fe400078e0214 */
[----:B------:R-:W-:-:S02]  /*0b30*/  @P5 IMAD.MOV R18, RZ, RZ, R22 ;  /* 0x000000ffff125224 */ /* 0x000fc400078e0216 */
[----:B------:R-:W-:Y:S01]  /*0b40*/  @P3 IMAD.MOV R19, RZ, RZ, R27 ;  /* 0x000000ffff133224 */ /* 0x000fe200078e021b */
[----:B------:R1:W-:Y:S04]  /*0b50*/  STG.E.128 desc[UR16][R34.64], R4 ;  /* 0x0000000422007986 */ /* 0x0003e8000c101d10 */
[----:B------:R1:W-:Y:S04]  /*0b60*/  STG.E.128 desc[UR16][R32.64], R8 ;  /* 0x0000000820007986 */ /* 0x0003e8000c101d10 */
[----:B------:R1:W-:Y:S04]  /*0b70*/  STG.E.128 desc[UR16][R30.64], R12 ;  /* 0x0000000c1e007986 */ /* 0x0003e8000c101d10 */
[----:B------:R1:W-:Y:S02]  /*0b80*/  STG.E.128 desc[UR16][R28.64], R16 ;  /* 0x000000101c007986 */ /* 0x0003e4000c101d10 */
.L_x_12:
[----:B0-----:R-:W-:Y:S05]  /*0b90*/  BSYNC.RECONVERGENT B0 ;  /* 0x0000000000007941 */ /* 0x001fea0003800200 */
.L_x_11:
[----:B------:R-:W-:Y:S01]  /*0ba0*/  IADD3 R0, PT, PT, R0, UR11, RZ ;  /* 0x0000000b00007c10 */ /* 0x000fe2000fffe0ff */
[----:B------:R-:W-:Y:S01]  /*0bb0*/  VIADD R2, R2, -UR11 ;  /* 0x8000000b02027c36 */ /* 0x000fe20008000000 */
[----:B------:R-:W-:Y:S06]  /*0bc0*/  BRA.U UP0, `(.L_x_13) ;  /* 0xfffffff900747547 */ /* 0x000fec000b83ffff */
[----:B------:R-:W-:Y:S05]  /*0bd0*/  EXIT ;  /* 0x000000000000794d */ /* 0x000fea0003800000 */
.L_x_14:
        /* <DEDUP_REMOVED lines=10> */
.L_x_42:


//--------------------- .text._Z10scan_step2P4int4S0_S0_S0_i --------------------------
	.section	.text._Z10scan_step2P4int4S0_S0_S0_i,"ax",@progbits
	.align	128
        .global         _Z10scan_step2P4int4S0_S0_S0_i
        .type           _Z10scan_step2P4int4S0_S0_S0_i,@function
        .size           _Z10scan_step2P4int4S0_S0_S0_i,(.L_x_43 - _Z10scan_step2P4int4S0_S0_S0_i)
        .other          _Z10scan_step2P4int4S0_S0_S0_i,@"STO_CUDA_ENTRY STV_DEFAULT"
_Z10scan_step2P4int4S0_S0_S0_i:
.text._Z10scan_step2P4int4S0_S0_S0_i:
[----:B------:R-:W-:Y:S01]  /*0000*/  LDC R1, c[0x0][0x37c] ;  /* 0x0000df00ff017b82 */ /* 0x000fe20000000800 */
[----:B------:R-:W0:Y:S01]  /*0010*/  LDCU UR8, c[0x0][0x370] ;  /* 0x00006e00ff0877ac */ /* 0x000e220008000800 */
[----:B------:R-:W1:Y:S01]  /*0020*/  LDCU UR15, c[0x0][0x360] ;  /* 0x00006c00ff0f77ac */ /* 0x000e620008000800 */
[----:B------:R-:W2:Y:S01]  /*0030*/  LDCU UR10, c[0x0][0x3a0] ;  /* 0x00007400ff0a77ac */ /* 0x000ea20008000800 */
[----:B------:R-:W-:Y:S01]  /*0040*/  UMOV UR4, URZ ;  /* 0x000000ff00047c82 */ /* 0x000fe20008000000 */
[----:B0-----:R-:W0:Y:S01]  /*0050*/  I2F.U32.RP R0, UR8 ;  /* 0x0000000800007d06 */ /* 0x001e220008209000 */
[----:B------:R-:W-:-:S07]  /*0060*/  UISETP.NE.U32.AND UP2, UPT, UR8, URZ, UPT ;  /* 0x000000ff0800728c */ /* 0x000fce000bf45070 */
[----:B-1----:R-:W1:Y:S08]  /*0070*/  I2F.U32.RP R3, UR15 ;  /* 0x0000000f00037d06 */ /* 0x002e700008209000 */
[----:B0-----:R-:W0:Y:S08]  /*0080*/  MUFU.RCP R0, R0 ;  /* 0x0000000000007308 */ /* 0x001e300000001000 */
[----:B-1----:R-:W1:Y:S01]  /*0090*/  MUFU.RCP R3, R3 ;  /* 0x0000000300037308 */ /* 0x002e620000001000 */
[----:B0-----:R-:W-:-:S07]  /*00a0*/  VIADD R2, R0, 0xffffffe ;  /* 0x0ffffffe00027836 */ /* 0x001fce0000000000 */
[----:B------:R-:W0:Y:S01]  /*00b0*/  F2I.FTZ.U32.TRUNC.NTZ R2, R2 ;  /* 0x0000000200027305 */ /* 0x000e22000021f000 */
[----:B-1----:R-:W-:-:S07]  /*00c0*/  VIADD R0, R3, 0xffffffe ;  /* 0x0ffffffe03007836 */ /* 0x002fce0000000000 */
[----:B------:R-:W1:Y:S01]  /*00d0*/  F2I.FTZ.U32.TRUNC.NTZ R0, R0 ;  /* 0x0000000000007305 */ /* 0x000e62000021f000 */
[----:B0-----:R-:W-:-:S13]  /*00e0*/  R2UR UR5, R2 ;  /* 0x00000000020572ca */ /* 0x001fda00000e0000 */
[----:B------:R-:W-:-:S04]  /*00f0*/  UIADD3 UR6, UPT, UPT, URZ, -UR5, URZ ;  /* 0x80000005ff067290 */ /* 0x000fc8000fffe0ff */
[----:B------:R-:W-:-:S04]  /*0100*/  UIMAD UR6, UR6, UR8, URZ ;  /* 0x00000008060672a4 */ /* 0x000fc8000f8e02ff */
[----:B------:R-:W-:Y:S02]  /*0110*/  UIMAD.WIDE.U32 UR4, UR5, UR6, UR4 ;  /* 0x00000006050472a5 */ /* 0x000fe4000f8e0004 */
[----:B--2---:R-:W-:-:S04]  /*0120*/  UIADD3 UR6, UPT, UPT, UR8, -0x1, UR10 ;  /* 0xffffffff08067890 */ /* 0x004fc8000fffe00a */
[----:B------:R-:W-:-:S07]  /*0130*/  UIMAD.WIDE.U32 UR4, UR5, UR6, URZ ;  /* 0x00000006050472a5 */ /* 0x000fce000f8e00ff */
[----:B------:R-:W-:Y:S01]  /*0140*/  UMOV UR7, UR5 ;  /* 0x0000000500077c82 */ /* 0x000fe20008000000 */
[----:B-1----:R-:W-:Y:S01]  /*0150*/  R2UR UR5, R0 ;  /* 0x00000000000572ca */ /* 0x002fe200000e0000 */
        /* <DEDUP_REMOVED lines=14> */
[----:B------:R-:W-:-:S07]  /*0240*/  UIMAD.WIDE.U32 UR4, UR5, UR6, URZ ;  /* 0x00000006050472a5 */ /* 0x000fce000f8e00ff */
[----:B------:R-:W-:Y:S02]  /*0250*/  UMOV UR9, UR5 ;  /* 0x0000000500097c82 */ /* 0x000fe40008000000 */
[----:B------:R-:W-:-:S04]  /*0260*/  UIADD3 UR4, UPT, UPT, -UR9, URZ, URZ ;  /* 0x000000ff09047290 */ /* 0x000fc8000fffe1ff */
[----:B------:R-:W-:-:S04]  /*0270*/  UIMAD UR6, UR15, UR4, UR6 ;  /* 0x000000040f0672a4 */ /* 0x000fc8000f8e0206 */
[----:B------:R-:W-:-:S11]  /*0280*/  UISETP.GE.U32.AND UP0, UPT, UR6, UR15, UPT ;  /* 0x0000000f0600728c */ /* 0x000fd6000bf06070 */
[----:B------:R-:W-:Y:S02]  /*0290*/  @UP0 UIADD3 UR6, UPT, UPT, UR6, -UR15, URZ ;  /* 0x8000000f06060290 */ /* 0x000fe4000fffe0ff */
[----:B------:R-:W-:Y:S02]  /*02a0*/  @UP0 UIADD3 UR9, UPT, UPT, UR9, 0x1, URZ ;  /* 0x0000000109090890 */ /* 0x000fe4000fffe0ff */
[----:B------:R-:W-:-:S11]  /*02b0*/  UISETP.GE.U32.AND UP1, UPT, UR6, UR15, UPT ;  /* 0x0000000f0600728c */ /* 0x000fd6000bf26070 */
[----:B------:R-:W-:Y:S02]  /*02c0*/  @UP1 UIADD3 UR9, UPT, UPT, UR9, 0x1, URZ ;  /* 0x0000000109091890 */ /* 0x000fe4000fffe0ff */
[----:B------:R-:W-:-:S04]  /*02d0*/  @!UP2 ULOP3.LUT UR9, URZ, UR15, URZ, 0x33, !UPT ;  /* 0x0000000fff09a292 */ /* 0x000fc8000f8e33ff */
[----:B------:R-:W-:-:S06]  /*02e0*/  UISETP.GE.AND UP0, UPT, UR9, 0x1, UPT ;  /* 0x000000010900788c */ /* 0x000fcc000bf06270 */
[----:B------:R-:W-:-:S13]  /*02f0*/  PLOP3.LUT P0, PT, PT, PT, UP0, 0x80, 0x8 ;  /* 0x000000000008781c */ /* 0x000fda0003f0f008 */
[----:B------:R-:W-:Y:S05]  /*0300*/  @!P0 EXIT ;  /* 0x000000000000894d */ /* 0x000fea0003800000 */
[----:B------:R-:W0:Y:S01]  /*0310*/  S2R R0, SR_TID.X ;  /* 0x0000000000007919 */ /* 0x000e220000002100 */
[----:B------:R-:W1:Y:S01]  /*0320*/  S2UR UR5, SR_CTAID.X ;  /* 0x00000000000579c3 */ /* 0x000e620000002500 */
[----:B------:R-:W-:Y:S01]  /*0330*/  UMOV UR4, 0x400 ;  /* 0x0000040000047882 */ /* 0x000fe20000000000 */
[----:B------:R-:W2:Y:S01]  /*0340*/  LDCU.64 UR16, c[0x0][0x358] ;  /* 0x00006b00ff1077ac */ /* 0x000ea20008000a00 */
[----:B------:R-:W0:Y:S01]  /*0350*/  S2R R3, SR_CTAID.X ;  /* 0x0000000000037919 */ /* 0x000e220000002500 */
[----:B------:R-:W-:-:S04]  /*0360*/  UMOV UR6, URZ ;  /* 0x000000ff00067c82 */ /* 0x000fc80008000000 */
[----:B------:R-:W3:Y:S01]  /*0370*/  S2UR UR8, SR_CgaCtaId ;  /* 0x00000000000879c3 */ /* 0x000ee20000008800 */
[----:B-1----:R-:W-:-:S04]  /*0380*/  UIMAD UR5, UR7, UR5, UR7 ;  /* 0x00000005070572a4 */ /* 0x002fc8000f8e0207 */
[----:B------:R-:W-:Y:S02]  /*0390*/  UISETP.LT.U32.AND UP0, UPT, UR5, UR10, UPT ;  /* 0x0000000a0500728c */ /* 0x000fe4000bf01070 */
[----:B---3--:R-:W-:Y:S02]  /*03a0*/  ULEA UR8, UR8, UR4, 0x18 ;  /* 0x0000000408087291 */ /* 0x008fe4000f8ec0ff */
[----:B------:R-:W-:Y:S01]  /*03b0*/  USEL UR10, UR5, UR10, UP0 ;  /* 0x0000000a050a7287 */ /* 0x000fe20008000000 */
[----:B0-----:R-:W-:Y:S01]  /*03c0*/  IMAD R2, R3, UR7, R0 ;  /* 0x0000000703027c24 */ /* 0x001fe2000f8e0200 */
[----:B------:R-:W-:Y:S01]  /*03d0*/  UMOV UR4, URZ ;  /* 0x000000ff00047c82 */ /* 0x000fe20008000000 */
[----:B------:R-:W-:Y:S01]  /*03e0*/  UMOV UR5, URZ ;  /* 0x000000ff00057c82 */ /* 0x000fe20008000000 */
[----:B------:R-:W-:Y:S01]  /*03f0*/  LEA R3, R0, UR8, 0x4 ;  /* 0x0000000800037c11 */ /* 0x000fe2000f8e20ff */
[----:B------:R-:W-:Y:S01]  /*0400*/  UMOV UR7, URZ ;  /* 0x000000ff00077c82 */ /* 0x000fe20008000000 */
[----:B--2---:R-:W-:-:S06]  /*0410*/  UMOV UR8, URZ ;  /* 0x000000ff00087c82 */ /* 0x004fcc0008000000 */
.L_x_21:
[----:B0-----:R-:W0:Y:S01]  /*0420*/  LDC.64 R4, c[0x0][0x380] ;  /* 0x0000e000ff047b82 */ /* 0x001e220000000a00 */
[----:B------:R-:W-:Y:S02]  /*0430*/  ISETP.GE.AND P0, PT, R2, UR10, PT ;  /* 0x0000000a02007c0c */ /* 0x000fe4000bf06270 */
[----:B------:R-:W-:Y:S02]  /*0440*/  CS2R R16, SRZ ;  /* 0x0000000000107805 */ /* 0x000fe4000001ff00 */
[----:B------:R-:W-:-:S03]  /*0450*/  CS2R R18, SRZ ;  /* 0x0000000000127805 */ /* 0x000fc6000001ff00 */
[----:B------:R-:W1:Y:S08]  /*0460*/  LDC.64 R24, c[0x0][0x388] ;  /* 0x0000e200ff187b82 */ /* 0x000e700000000a00 */
[----:B------:R-:W2:Y:S08]  /*0470*/  LDC.64 R20, c[0x0][0x390] ;  /* 0x0000e400ff147b82 */ /* 0x000eb00000000a00 */
[----:B------:R-:W3:Y:S01]  /*0480*/  LDC.64 R22, c[0x0][0x398] ;  /* 0x0000e600ff167b82 */ /* 0x000ee20000000a00 */
[----:B0-----:R-:W-:Y:S01]  /*0490*/  @!P0 IMAD.WIDE R4, R2, 0x10, R4 ;  /* 0x0000001002048825 */ /* 0x001fe200078e0204 */
[----:B------:R-:W-:-:S02]  /*04a0*/  CS2R R14, SRZ ;  /* 0x00000000000e7805 */ /* 0x000fc4000001ff00 */
[----:B------:R-:W-:Y:S02]  /*04b0*/  CS2R R12, SRZ ;  /* 0x00000000000c7805 */ /* 0x000fe4000001ff00 */
[----:B------:R-:W-:Y:S02]  /*04c0*/  CS2R R8, SRZ ;  /* 0x0000000000087805 */ /* 0x000fe4000001ff00 */
[----:B------:R-:W-:Y:S01]  /*04d0*/  CS2R R10, SRZ ;  /* 0x00000000000a7805 */ /* 0x000fe2000001ff00 */
[----:B------:R0:W4:Y:S01]  /*04e0*/  @!P0 LDG.E.128 R16, desc[UR16][R4.64] ;  /* 0x0000001004108981 */ /* 0x000122000c1e1d00 */
[----:B------:R-:W-:Y:S01]  /*04f0*/  CS2R R6, SRZ ;  /* 0x0000000000067805 */ /* 0x000fe2000001ff00 */
[----:B-1----:R-:W-:-:S05]  /*0500*/  @!P0 IMAD.WIDE R24, R2, 0x10, R24 ;  /* 0x0000001002188825 */ /* 0x002fca00078e0218 */
[----:B------:R-:W5:Y:S01]  /*0510*/  @!P0 LDG.E.128 R12, desc[UR16][R24.64] ;  /* 0x00000010180c8981 */ /* 0x000f62000c1e1d00 */
[----:B0-----:R-:W-:Y:S01]  /*0520*/  CS2R R4, SRZ ;  /* 0x0000000000047805 */ /* 0x001fe2000001ff00 */
[----:B--2---:R-:W-:-:S05]  /*0530*/  @!P0 IMAD.WIDE R26, R2, 0x10, R20 ;  /* 0x00000010021a8825 */ /* 0x004fca00078e0214 */
[----:B------:R-:W2:Y:S01]  /*0540*/  @!P0 LDG.E.128 R8, desc[UR16][R26.64] ;  /* 0x000000101a088981 */ /* 0x000ea2000c1e1d00 */
[----:B---3--:R-:W-:-:S05]  /*0550*/  @!P0 IMAD.WIDE R28, R2, 0x10, R22 ;  /* 0x00000010021c8825 */ /* 0x008fca00078e0216 */
[----:B------:R-:W3:Y:S01]  /*0560*/  @!P0 LDG.E.128 R4, desc[UR16][R28.64] ;  /* 0x000000101c048981 */ /* 0x000ee2000c1e1d00 */
[----:B------:R-:W-:Y:S02]  /*0570*/  UISETP.GE.U32.AND UP0, UPT, UR15, 0x2, UPT ;  /* 0x000000020f00788c */ /* 0x000fe4000bf06070 */
[----:B------:R-:W-:-:S04]  /*0580*/  UIADD3 UR4, UPT, UPT, UR4, 0x1, URZ ;  /* 0x0000000104047890 */ /* 0x000fc8000fffe0ff */
[----:B------:R-:W-:Y:S01]  /*0590*/  UISETP.NE.AND UP1, UPT, UR4, UR9, UPT ;  /* 0x000000090400728c */ /* 0x000fe2000bf25270 */
[----:B------:R-:W-:Y:S01]  /*05a0*/  BAR.SYNC.DEFER_BLOCKING 0x0 ;  /* 0x0000000000007b1d */ /* 0x000fe20000010000 */
[----:B----4-:R-:W-:Y:S02]  /*05b0*/  IADD3 R20, PT, PT, R18, R17, R16 ;  /* 0x0000001112147210 */ /* 0x010fe40007ffe010 */
[----:B-----5:R-:W-:-:S03]  /*05c0*/  IADD3 R22, PT, PT, R14, R12, R13 ;  /* 0x0000000c0e167210 */ /* 0x020fc60007ffe00d */
[----:B------:R-:W-:Y:S02]  /*05d0*/  IMAD.IADD R20, R20, 0x1, R19 ;  /* 0x0000000114147824 */ /* 0x000fe400078e0213 */
[----:B------:R-:W-:Y:S01]  /*05e0*/  IMAD.IADD R21, R22, 0x1, R15 ;  /* 0x0000000116157824 */ /* 0x000fe200078e020f */
[----:B--2---:R-:W-:Y:S02]  /*05f0*/  IADD3 R23, PT, PT, R10, R9, R8 ;  /* 0x000000090a177210 */ /* 0x004fe40007ffe008 */
[----:B---3--:R-:W-:-:S03]  /*0600*/  IADD3 R24, PT, PT, R6, R4, R5 ;  /* 0x0000000406187210 */ /* 0x008fc60007ffe005 */
[----:B------:R-:W-:Y:S02]  /*0610*/  IMAD.IADD R22, R23, 0x1, R11 ;  /* 0x0000000117167824 */ /* 0x000fe400078e020b */
[----:B------:R-:W-:-:S05]  /*0620*/  IMAD.IADD R23, R24, 0x1, R7 ;  /* 0x0000000118177824 */ /* 0x000fca00078e0207 */
[----:B------:R0:W-:Y:S01]  /*0630*/  STS.128 [R3], R20 ;  /* 0x0000001403007388 */ /* 0x0001e20000000c00 */
[----:B------:R-:W-:Y:S05]  /*0640*/  BRA.U !UP0, `(.L_x_15) ;  /* 0x0000000108547547 */ /* 0x000fea000b800000 */
[----:B------:R-:W-:-:S05]  /*0650*/  UMOV UR13, 0x1 ;  /* 0x00000001000d7882 */ /* 0x000fca0000000000 */
.L_x_18:
[----:B------:R-:W-:Y:S01]  /*0660*/  BAR.SYNC.DEFER_BLOCKING 0x0 ;  /* 0x0000000000007b1d */ /* 0x000fe20000010000 */
[----:B------:R-:W-:-:S05]  /*0670*/  ISETP.GE.U32.AND P0, PT, R0, UR13, PT ;  /* 0x0000000d00007c0c */ /* 0x000fca000bf06070 */
[----:B------:R-:W-:Y:S08]  /*0680*/  BSSY.RECONVERGENT B0, `(.L_x_16) ;  /* 0x000000c000007945 */ /* 0x000ff00003800200 */
[----:B-1----:R-:W-:Y:S05]  /*0690*/  @!P0 BRA `(.L_x_17) ;  /* 0x0000000000288947 */ /* 0x002fea0003800000 */
[----:B------:R-:W1:Y:S01]  /*06a0*/  S2UR UR12, SR_CgaCtaId ;  /* 0x00000000000c79c3 */ /* 0x000e620000008800 */
[----:B------:R-:W-:Y:S01]  /*06b0*/  UMOV UR11, 0x400 ;  /* 0x00000400000b7882 */ /* 0x000fe20000000000 */
[----:B------:R-:W-:Y:S01]  /*06c0*/  VIADD R24, R0, -UR13 ;  /* 0x8000000d00187c36 */ /* 0x000fe20008000000 */
[----:B-1----:R-:W-:-:S06]  /*06d0*/  ULEA UR11, UR12, UR11, 0x18 ;  /* 0x0000000b0c0b7291 */ /* 0x002fcc000f8ec0ff */
[----:B------:R-:W-:-:S06]  /*06e0*/  LEA R24, R24, UR11, 0x4 ;  /* 0x0000000b18187c11 */ /* 0x000fcc000f8e20ff */
[----:B------:R-:W0:Y:S02]  /*06f0*/  LDS.128 R24, [R24] ;  /* 0x0000000018187984 */ /* 0x000e240000000c00 */
[----:B0-----:R-:W-:Y:S02]  /*0700*/  IMAD.IADD R20, R20, 0x1, R24 ;  /* 0x0000000114147824 */ /* 0x001fe400078e0218 */
[----:B------:R-:W-:Y:S02]  /*0710*/  IMAD.IADD R21, R21, 0x1, R25 ;  /* 0x0000000115157824 */ /* 0x000fe400078e0219 */
[----:B------:R-:W-:Y:S02]  /*0720*/  IMAD.IADD R22, R22, 0x1, R26 ;  /* 0x0000000116167824 */ /* 0x000fe400078e021a */
[----:B------:R-:W-:-:S07]  /*0730*/  IMAD.IADD R23, R23, 0x1, R27 ;  /* 0x0000000117177824 */ /* 0x000fce00078e021b */
.L_x_17:
[----:B------:R-:W-:Y:S05]  /*0740*/  BSYNC.RECONVERGENT B0 ;  /* 0x0000000000007941 */ /* 0x000fea0003800200 */
.L_x_16:
[----:B------:R-:W-:Y:S01]  /*0750*/  BAR.SYNC.DEFER_BLOCKING 0x0 ;  /* 0x0000000000007b1d */ /* 0x000fe20000010000 */
[----:B------:R-:W-:-:S04]  /*0760*/  USHF.L.U32 UR13, UR13, 0x1, URZ ;  /* 0x000000010d0d7899 */ /* 0x000fc800080006ff */
[----:B------:R-:W-:Y:S01]  /*0770*/  UISETP.GE.U32.AND UP0, UPT, UR13, UR15, UPT ;  /* 0x0000000f0d00728c */ /* 0x000fe2000bf06070 */
[----:B------:R1:W-:Y:S08]  /*0780*/  STS.128 [R3], R20 ;  /* 0x0000001403007388 */ /* 0x0003f00000000c00 */
[----:B------:R-:W-:Y:S05]  /*0790*/  BRA.U !UP0, `(.L_x_18) ;  /* 0xfffffffd08b07547 */ /* 0x000fea000b83ffff */
.L_x_15:
[----:B------:R-:W2:Y:S08]  /*07a0*/  S2UR UR12, SR_CgaCtaId ;  /* 0x00000000000c79c3 */ /* 0x000eb00000008800 */
[----:B------:R-:W-:Y:S01]  /*07b0*/  BAR.SYNC.DEFER_BLOCKING 0x0 ;  /* 0x0000000000007b1d */ /* 0x000fe20000010000 */
[----:B------:R-:W-:Y:S02]  /*07c0*/  ISETP.NE.AND P0, PT, R0, RZ, PT ;  /* 0x000000ff0000720c */ /* 0x000fe40003f05270 */
[----:B01----:R-:W-:-:S02]  /*07d0*/  CS2R R22, SRZ ;  /* 0x0000000000167805 */ /* 0x003fc4000001ff00 */
[----:B------:R-:W-:Y:S01]  /*07e0*/  CS2R R20, SRZ ;  /* 0x0000000000147805 */ /* 0x000fe2000001ff00 */
[----:B------:R-:W-:Y:S01]  /*07f0*/  UMOV UR11, 0x400 ;  /* 0x00000400000b7882 */ /* 0x000fe20000000000 */
[----:B------:R-:W0:Y:S01]  /*0800*/  LDCU UR18, c[0x0][0x3a0] ;  /* 0x00007400ff1277ac */ /* 0x000e220008000800 */
[----:B------:R-:W-:Y:S01]  /*0810*/  BSSY.RECONVERGENT B0, `(.L_x_19) ;  /* 0x000002b000007945 */ /* 0x000fe20003800200 */
[----:B--2---:R-:W-:-:S05]  /*0820*/  ULEA UR11, UR12, UR11, 0x18 ;  /* 0x0000000b0c0b7291 */ /* 0x004fca000f8ec0ff */
[----:B------:R-:W1:Y:S01]  /*0830*/  @P0 LDS.128 R20, [R3+-0x10] ;  /* 0xfffff00003140984 */ /* 0x000e620000000c00 */
[----:B0-----:R-:W-:Y:S01]  /*0840*/  ISETP.GE.AND P0, PT, R2, UR18, PT ;  /* 0x0000001202007c0c */ /* 0x001fe2000bf06270 */
[----:B------:R-:W-:-:S09]  /*0850*/  ULEA UR11, UR15, UR11, 0x4 ;  /* 0x0000000b0f0b7291 */ /* 0x000fd2000f8e20ff */
[----:B------:R-:W0:Y:S01]  /*0860*/  LDS.128 R24, [UR11+-0x10] ;  /* 0xfffff00bff187984 */ /* 0x000e220008000c00 */
[----:B-1----:R-:W-:Y:S02]  /*0870*/  IADD3 R16, PT, PT, R16, UR5, R20 ;  /* 0x0000000510107c10 */ /* 0x002fe4000fffe014 */
[----:B------:R-:W-:Y:S02]  /*0880*/  IADD3 R12, PT, PT, R12, UR6, R21 ;  /* 0x000000060c0c7c10 */ /* 0x000fe4000fffe015 */
[----:B------:R-:W-:Y:S02]  /*0890*/  IADD3 R8, PT, PT, R8, UR7, R22 ;  /* 0x0000000708087c10 */ /* 0x000fe4000fffe016 */
[----:B------:R-:W-:Y:S02]  /*08a0*/  IADD3 R4, PT, PT, R4, UR8, R23 ;  /* 0x0000000804047c10 */ /* 0x000fe4000fffe017 */
[----:B0-----:R-:W-:Y:S02]  /*08b0*/  R2UR UR11, R24 ;  /* 0x00000000180b72ca */ /* 0x001fe400000e0000 */
[----:B------:R-:W-:-:S02]  /*08c0*/  R2UR UR12, R25 ;  /* 0x00000000190c72ca */ /* 0x000fc400000e0000 */
[----:B------:R-:W-:Y:S02]  /*08d0*/  R2UR UR13, R26 ;  /* 0x000000001a0d72ca */ /* 0x000fe400000e0000 */
[----:B------:R-:W-:-:S07]  /*08e0*/  R2UR UR14, R27 ;  /* 0x000000001b0e72ca */ /* 0x000fce00000e0000 */
[----:B------:R-:W-:Y:S02]  /*08f0*/  UIADD3 UR5, UPT, UPT, UR11, UR5, URZ ;  /* 0x000000050b057290 */ /* 0x000fe4000fffe0ff */
[----:B------:R-:W-:Y:S02]  /*0900*/  UIADD3 UR6, UPT, UPT, UR12, UR6, URZ ;  /* 0x000000060c067290 */ /* 0x000fe4000fffe0ff */
[----:B------:R-:W-:Y:S02]  /*0910*/  UIADD3 UR7, UPT, UPT, UR13, UR7, URZ ;  /* 0x000000070d077290 */ /* 0x000fe4000fffe0ff */
[----:B------:R-:W-:Y:S01]  /*0920*/  UIADD3 UR8, UPT, UPT, UR14, UR8, URZ ;  /* 0x000000080e087290 */ /* 0x000fe2000fffe0ff */
[----:B------:R-:W-:Y:S11]  /*0930*/  @P0 BRA `(.L_x_20) ;  /* 0x0000000000600947 */ /* 0x000ff60003800000 */
[----:B------:R-:W0:Y:S01]  /*0940*/  LDC.64 R26, c[0x0][0x380] ;  /* 0x0000e000ff1a7b82 */ /* 0x000e220000000a00 */
[----:B------:R-:W-:Y:S02]  /*0950*/  IMAD.IADD R17, R16, 0x1, R17 ;  /* 0x0000000110117824 */ /* 0x000fe400078e0211 */
[----:B------:R-:W-:Y:S02]  /*0960*/  IMAD.IADD R13, R12, 0x1, R13 ;  /* 0x000000010c0d7824 */ /* 0x000fe400078e020d */
[----:B------:R-:W-:Y:S01]  /*0970*/  IMAD.IADD R5, R4, 0x1, R5 ;  /* 0x0000000104057824 */ /* 0x000fe200078e0205 */
[----:B------:R-:W-:Y:S01]  /*0980*/  IADD3 R18, PT, PT, R17, R18, RZ ;  /* 0x0000001211127210 */ /* 0x000fe20007ffe0ff */
[----:B------:R-:W-:Y:S01]  /*0990*/  IMAD.IADD R9, R8, 0x1, R9 ;  /* 0x0000000108097824 */ /* 0x000fe200078e0209 */
[----:B------:R-:W1:Y:S01]  /*09a0*/  LDC.64 R24, c[0x0][0x388] ;  /* 0x0000e200ff187b82 */ /* 0x000e620000000a00 */
[----:B------:R-:W-:Y:S01]  /*09b0*/  IMAD.IADD R14, R13, 0x1, R14 ;  /* 0x000000010d0e7824 */ /* 0x000fe200078e020e */
[----:B------:R-:W-:Y:S01]  /*09c0*/  IADD3 R6, PT, PT, R5, R6, RZ ;  /* 0x0000000605067210 */ /* 0x000fe20007ffe0ff */
[----:B------:R-:W-:-:S02]  /*09d0*/  IMAD.IADD R10, R9, 0x1, R10 ;  /* 0x00000001090a7824 */ /* 0x000fc400078e020a */
[----:B------:R-:W-:Y:S02]  /*09e0*/  IMAD.IADD R19, R18, 0x1, R19 ;  /* 0x0000000112137824 */ /* 0x000fe400078e0213 */
[----:B------:R-:W-:Y:S01]  /*09f0*/  IMAD.IADD R15, R14, 0x1, R15 ;  /* 0x000000010e0f7824 */ /* 0x000fe200078e020f */
[----:B------:R-:W2:Y:S01]  /*0a00*/  LDC.64 R22, c[0x0][0x390] ;  /* 0x0000e400ff167b82 */ /* 0x000ea20000000a00 */
[----:B------:R-:W-:Y:S02]  /*0a10*/  IMAD.IADD R11, R10, 0x1, R11 ;  /* 0x000000010a0b7824 */ /* 0x000fe400078e020b */
[----:B------:R-:W-:-:S05]  /*0a20*/  IMAD.IADD R7, R6, 0x1, R7 ;  /* 0x0000000106077824 */ /* 0x000fca00078e0207 */
[----:B------:R-:W3:Y:S01]  /*0a30*/  LDC.64 R20, c[0x0][0x398] ;  /* 0x0000e600ff147b82 */ /* 0x000ee20000000a00 */
[----:B0-----:R-:W-:-:S05]  /*0a40*/  IMAD.WIDE R26, R2, 0x10, R26 ;  /* 0x00000010021a7825 */ /* 0x001fca00078e021a */
[----:B------:R0:W-:Y:S01]  /*0a50*/  STG.E.128 desc[UR16][R26.64], R16 ;  /* 0x000000101a007986 */ /* 0x0001e2000c101d10 */
[----:B-1----:R-:W-:-:S05]  /*0a60*/  IMAD.WIDE R24, R2, 0x10, R24 ;  /* 0x0000001002187825 */ /* 0x002fca00078e0218 */
[----:B------:R0:W-:Y:S01]  /*0a70*/  STG.E.128 desc[UR16][R24.64], R12 ;  /* 0x0000000c18007986 */ /* 0x0001e2000c101d10 */
[----:B--2---:R-:W-:-:S05]  /*0a80*/  IMAD.WIDE R22, R2, 0x10, R22 ;  /* 0x0000001002167825 */ /* 0x004fca00078e0216 */
[----:B------:R0:W-:Y:S01]  /*0a90*/  STG.E.128 desc[UR16][R22.64], R8 ;  /* 0x0000000816007986 */ /* 0x0001e2000c101d10 */
[----:B---3--:R-:W-:-:S05]  /*0aa0*/  IMAD.WIDE R20, R2, 0x10, R20 ;  /* 0x0000001002147825 */ /* 0x008fca00078e0214 */
[----:B------:R0:W-:Y:S02]  /*0ab0*/  STG.E.128 desc[UR16][R20.64], R4 ;  /* 0x0000000414007986 */ /* 0x0001e4000c101d10 */
.L_x_20:
[----:B------:R-:W-:Y:S05]  /*0ac0*/  BSYNC.RECONVERGENT B0 ;  /* 0x0000000000007941 */ /* 0x000fea0003800200 */
.L_x_19:
[----:B------:R-:W-:Y:S01]  /*0ad0*/  VIADD R2, R2, UR15 ;  /* 0x0000000f02027c36 */ /* 0x000fe20008000000 */
[----:B------:R-:W-:Y:S06]  /*0ae0*/  BRA.U UP1, `(.L_x_21) ;  /* 0xfffffff9014c7547 */ /* 0x000fec000b83ffff */
[----:B------:R-:W-:Y:S05]  /*0af0*/  EXIT ;  /* 0x000000000000794d */ /* 0x000fea0003800000 */
.L_x_22:
        /* <DEDUP_REMOVED lines=16> */
.L_x_43:


//--------------------- .text._Z10scan_step1P4int4S0_S0_S0_PKS_iPiS3_S3_S3_i --------------------------
	.section	.text._Z10scan_step1P4int4S0_S0_S0_PKS_iPiS3_S3_S3_i,"ax",@progbits
	.align	128
        .global         _Z10scan_step1P4int4S0_S0_S0_PKS_iPiS3_S3_S3_i
        .type           _Z10scan_step1P4int4S0_S0_S0_PKS_iPiS3_S3_S3_i,@function
        .size           _Z10scan_step1P4int4S0_S0_S0_PKS_iPiS3_S3_S3_i,(.L_x_44 - _Z10scan_step1P4int4S0_S0_S0_PKS_iPiS3_S3_S3_i)
        .other          _Z10scan_step1P4int4S0_S0_S0_PKS_iPiS3_S3_S3_i,@"STO_CUDA_ENTRY STV_DEFAULT"
_Z10scan_step1P4int4S0_S0_S0_PKS_iPiS3_S3_S3_i:
.text._Z10scan_step1P4int4S0_S0_S0_PKS_iPiS3_S3_S3_i:
[----:B------:R-:W-:Y:S01]  /*0000*/  LDC R1, c[0x0][0x37c] ;  /* 0x0000df00ff017b82 */ /* 0x000fe20000000800 */
[----:B------:R-:W0:Y:S07]  /*0010*/  LDCU UR13, c[0x0][0x370] ;  /* 0x00006e00ff0d77ac */ /* 0x000e2e0008000800 */
[----:B------:R-:W1:Y:S01]  /*0020*/  S2UR UR16, SR_CTAID.X ;  /* 0x00000000001079c3 */ /* 0x000e620000002500 */
[----:B------:R-:W2:Y:S01]  /*0030*/  LDCU UR17, c[0x0][0x360] ;  /* 0x00006c00ff1177ac */ /* 0x000ea20008000800 */
[----:B------:R-:W3:Y:S01]  /*0040*/  LDCU UR9, c[0x0][0x3a8] ;  /* 0x00007500ff0977ac */ /* 0x000ee20008000800 */
[----:B------:R-:W4:Y:S01]  /*0050*/  LDCU.64 UR14, c[0x0][0x358] ;  /* 0x00006b00ff0e77ac */ /* 0x000f220008000a00 */
[----:B0-----:R-:W0:Y:S01]  /*0060*/  I2F.U32.RP R0, UR13 ;  /* 0x0000000d00007d06 */ /* 0x001e220008209000 */
[----:B------:R-:W-:Y:S01]  /*0070*/  UISETP.NE.U32.AND UP2, UPT, UR13, URZ, UPT ;  /* 0x000000ff0d00728c */ /* 0x000fe2000bf45070 */
[----:B--2---:R-:W-:Y:S01]  /*0080*/  ISETP.NE.U32.AND P2, PT, RZ, UR17, PT ;  /* 0x00000011ff007c0c */ /* 0x004fe2000bf45070 */
[----:B---3--:R-:W-:-:S05]  /*0090*/  UIADD3 UR6, UPT, UPT, UR13, -0x1, UR9 ;  /* 0xffffffff0d067890 */ /* 0x008fca000fffe009 */
[----:B0-----:R-:W0:Y:S02]  /*00a0*/  MUFU.RCP R0, R0 ;  /* 0x0000000000007308 */ /* 0x001e240000001000 */
[----:B0-----:R-:W-:-:S06]  /*00b0*/  VIADD R2, R0, 0xffffffe ;  /* 0x0ffffffe00027836 */ /* 0x001fcc0000000000 */
[----:B------:R-:W0:Y:S08]  /*00c0*/  I2F.U32.RP R0, UR17 ;  /* 0x0000001100007d06 */ /* 0x000e300008209000 */
[----:B------:R2:W3:Y:S08]  /*00d0*/  F2I.FTZ.U32.TRUNC.NTZ R3, R2 ;  /* 0x0000000200037305 */ /* 0x0004f0000021f000 */
[----:B0-----:R-:W0:Y:S01]  /*00e0*/  MUFU.RCP R0, R0 ;  /* 0x0000000000007308 */ /* 0x001e220000001000 */
[----:B--2---:R-:W-:-:S05]  /*00f0*/  IMAD.MOV.U32 R2, RZ, RZ, RZ ;  /* 0x000000ffff027224 */ /* 0x004fca00078e00ff */
[----:B------:R-:W-:Y:S01]  /*0100*/  R2UR UR4, R2 ;  /* 0x00000000020472ca */ /* 0x000fe200000e0000 */
[----:B---3--:R-:W-:Y:S01]  /*0110*/  IMAD.MOV R5, RZ, RZ, -R3 ;  /* 0x000000ffff057224 */ /* 0x008fe200078e0a03 */
[----:B------:R-:W-:-:S03]  /*0120*/  R2UR UR5, R3 ;  /* 0x00000000030572ca */ /* 0x000fc600000e0000 */
[----:B------:R-:W-:Y:S02]  /*0130*/  IMAD R5, R5, UR13, RZ ;  /* 0x0000000d05057c24 */ /* 0x000fe4000f8e02ff */
[----:B0-----:R-:W-:-:S08]  /*0140*/  VIADD R2, R0, 0xffffffe ;  /* 0x0ffffffe00027836 */ /* 0x001fd00000000000 */
[----:B------:R-:W-:Y:S02]  /*0150*/  IMAD.HI.U32 R5, R3, R5, UR4 ;  /* 0x0000000403057e27 */ /* 0x000fe4000f8e0005 */
[----:B------:R0:W2:Y:S03]  /*0160*/  F2I.FTZ.U32.TRUNC.NTZ R3, R2 ;  /* 0x0000000200037305 */ /* 0x0000a6000021f000 */
[----:B------:R-:W-:Y:S01]  /*0170*/  R2UR UR4, R5 ;  /* 0x00000000050472ca */ /* 0x000fe200000e0000 */
[----:B0-----:R-:W-:Y:S02]  /*0180*/  IMAD.MOV.U32 R2, RZ, RZ, RZ ;  /* 0x000000ffff027224 */ /* 0x001fe400078e00ff */
[----:B--2---:R-:W-:-:S10]  /*0190*/  IMAD.MOV R5, RZ, RZ, -R3 ;  /* 0x000000ffff057224 */ /* 0x004fd400078e0a03 */
[----:B------:R-:W-:Y:S01]  /*01a0*/  UIMAD.WIDE.U32 UR4, UR4, UR6, URZ ;  /* 0x00000006040472a5 */ /* 0x000fe2000f8e00ff */
[----:B------:R-:W-:-:S03]  /*01b0*/  IMAD R5, R5, UR17, RZ ;  /* 0x0000001105057c24 */ /* 0x000fc6000f8e02ff */
[----:B------:R-:W-:Y:S01]  /*01c0*/  UIADD3 UR4, UPT, UPT, -UR5, URZ, URZ ;  /* 0x000000ff05047290 */ /* 0x000fe2000fffe1ff */
[----:B------:R-:W-:-:S03]  /*01d0*/  IMAD.HI.U32 R2, R3, R5, R2 ;  /* 0x0000000503027227 */ /* 0x000fc600078e0002 */
[----:B------:R-:W-:Y:S02]  /*01e0*/  UIMAD UR6, UR13, UR4, UR6 ;  /* 0x000000040d0672a4 */ /* 0x000fe4000f8e0206 */
[----:B------:R-:W-:Y:S02]  /*01f0*/  UIADD3 UR4, UPT, UPT, UR17, -0x1, URZ ;  /* 0xffffffff11047890 */ /* 0x000fe4000fffe0ff */
[----:B------:R-:W-:-:S11]  /*0200*/  UISETP.GE.U32.AND UP0, UPT, UR6, UR13, UPT ;  /* 0x0000000d0600728c */ /* 0x000fd6000bf06070 */
[----:B------:R-:W-:Y:S02]  /*0210*/  @UP0 UIADD3 UR6, UPT, UPT, UR6, -UR13, URZ ;  /* 0x8000000d06060290 */ /* 0x000fe4000fffe0ff */
[----:B------:R-:W-:Y:S02]  /*0220*/  @UP0 UIADD3 UR5, UPT, UPT, UR5, 0x1, URZ ;  /* 0x0000000105050890 */ /* 0x000fe4000fffe0ff */
[----:B------:R-:W-:-:S11]  /*0230*/  UISETP.GE.U32.AND UP1, UPT, UR6, UR13, UPT ;  /* 0x0000000d0600728c */ /* 0x000fd6000bf26070 */
[----:B------:R-:W-:Y:S02]  /*0240*/  @UP1 UIADD3 UR5, UPT, UPT, UR5, 0x1, URZ ;  /* 0x0000000105051890 */ /* 0x000fe4000fffe0ff */
[----:B------:R-:W-:-:S04]  /*0250*/  @!UP2 ULOP3.LUT UR5, URZ, UR13, URZ, 0x33, !UPT ;  /* 0x0000000dff05a292 */ /* 0x000fc8000f8e33ff */
[----:B------:R-:W-:-:S06]  /*0260*/  UIADD3 UR4, UPT, UPT, UR5, UR4, URZ ;  /* 0x0000000405047290 */ /* 0x000fcc000fffe0ff */
[----:B------:R-:W-:-:S04]  /*0270*/  IMAD.HI.U32 R21, R2, UR4, RZ ;  /* 0x0000000402157c27 */ /* 0x000fc8000f8e00ff */
[----:B------:R-:W-:Y:S02]  /*0280*/  IMAD.U32 R3, RZ, RZ, UR4 ;  /* 0x00000004ff037e24 */ /* 0x000fe4000f8e00ff */
[----:B------:R-:W-:-:S04]  /*0290*/  IMAD.MOV R0, RZ, RZ, -R21 ;  /* 0x000000ffff007224 */ /* 0x000fc800078e0a15 */
[----:B------:R-:W-:-:S05]  /*02a0*/  IMAD R0, R0, UR17, R3 ;  /* 0x0000001100007c24 */ /* 0x000fca000f8e0203 */
[----:B------:R-:W-:-:S13]  /*02b0*/  ISETP.GE.U32.AND P0, PT, R0, UR17, PT ;  /* 0x0000001100007c0c */ /* 0x000fda000bf06070 */
[----:B------:R-:W-:Y:S02]  /*02c0*/  @P0 VIADD R0, R0, -UR17 ;  /* 0x8000001100000c36 */ /* 0x000fe40008000000 */
[----:B------:R-:W-:-:S03]  /*02d0*/  @P0 VIADD R21, R21, 0x1 ;  /* 0x0000000115150836 */ /* 0x000fc60000000000 */
[----:B------:R-:W-:Y:S02]  /*02e0*/  ISETP.GE.U32.AND P1, PT, R0, UR17, PT ;  /* 0x0000001100007c0c */ /* 0x000fe4000bf26070 */
[----:B------:R-:W0:Y:S11]  /*02f0*/  S2R R0, SR_TID.X ;  /* 0x0000000000007919 */ /* 0x000e360000002100 */
[----:B------:R-:W-:Y:S01]  /*0300*/  @P1 VIADD R21, R21, 0x1 ;  /* 0x0000000115151836 */ /* 0x000fe20000000000 */
[----:B------:R-:W-:-:S04]  /*0310*/  @!P2 LOP3.LUT R21, RZ, UR17, RZ, 0x33, !PT ;  /* 0x00000011ff15ac12 */ /* 0x000fc8000f8e33ff */
[----:B------:R-:W-:-:S13]  /*0320*/  ISETP.GE.AND P0, PT, R21, 0x1, PT ;  /* 0x000000011500780c */ /* 0x000fda0003f06270 */
[----:B-1--4-:R-:W-:Y:S05]  /*0330*/  @!P0 BRA `(.L_x_23) ;  /* 0x0000000800d48947 */ /* 0x012fea0003800000 */
[----:B------:R-:W1:Y:S01]  /*0340*/  S2UR UR7, SR_CgaCtaId ;  /* 0x00000000000779c3 */ /* 0x000e620000008800 */
[----:B------:R-:W-:Y:S01]  /*0350*/  UMOV UR4, 0x400 ;  /* 0x0000040000047882 */ /* 0x000fe20000000000 */
[----:B------:R-:W-:Y:S02]  /*0360*/  UIMAD UR8, UR5, UR16, UR5 ;  /* 0x00000010050872a4 */ /* 0x000fe4000f8e0205 */
[----:B------:R-:W-:Y:S01]  /*0370*/  IMAD.U32 R3, RZ, RZ, UR5 ;  /* 0x00000005ff037e24 */ /* 0x000fe2000f8e00ff */
[----:B------:R-:W-:Y:S01]  /*0380*/  UMOV UR6, URZ ;  /* 0x000000ff00067c82 */ /* 0x000fe20008000000 */
[----:B------:R-:W-:Y:S01]  /*0390*/  IMAD.U32 R2, RZ, RZ, UR9 ;  /* 0x00000009ff027e24 */ /* 0x000fe2000f8e00ff */
[----:B------:R-:W-:Y:S01]  /*03a0*/  UMOV UR5, URZ ;  /* 0x000000ff00057c82 */ /* 0x000fe20008000000 */
[----:B0-----:R-:W-:-:S03]  /*03b0*/  IMAD R3, R3, UR16, R0 ;  /* 0x0000001003037c24 */ /* 0x001fc6000f8e0200 */
[----:B------:R-:W-:Y:S01]  /*03c0*/  VIMNMX.U32 R2, PT, PT, R2, UR8, PT ;  /* 0x0000000802027c48 */ /* 0x000fe2000bfe0000 */
[----:B------:R-:W-:Y:S01]  /*03d0*/  UMOV UR8, URZ ;  /* 0x000000ff00087c82 */ /* 0x000fe20008000000 */
[----:B-1----:R-:W-:-:S03]  /*03e0*/  ULEA UR7, UR7, UR4, 0x18 ;  /* 0x0000000407077291 */ /* 0x002fc6000f8ec0ff */
[----:B------:R-:W-:-:S03]  /*03f0*/  UMOV UR4, URZ ;  /* 0x000000ff00047c82 */ /* 0x000fc60008000000 */
[----:B------:R-:W-:Y:S01]  /*0400*/  LEA R20, R0, UR7, 0x4 ;  /* 0x0000000700147c11 */ /* 0x000fe2000f8e20ff */
[----:B------:R-:W-:-:S06]  /*0410*/  UMOV UR7, URZ ;  /* 0x000000ff00077c82 */ /* 0x000fcc0008000000 */
.L_x_38:
[C---:B------:R-:W-:Y:S02]  /*0420*/  ISETP.GE.AND P0, PT, R3.reuse, R2, PT ;  /* 0x000000020300720c */ /* 0x040fe40003f06270 */
[----:B------:R-:W-:Y:S02]  /*0430*/  CS2R R6, SRZ ;  /* 0x0000000000067805 */ /* 0x000fe4000001ff00 */
[----:B-1----:R-:W-:Y:S01]  /*0440*/  CS2R R4, SRZ ;  /* 0x0000000000047805 */ /* 0x002fe2000001ff00 */
[----:B------:R-:W0:Y:S08]  /*0450*/  LDCU UR9, c[0x0][0x3d0] ;  /* 0x00007a00ff0977ac */ /* 0x000e300008000800 */
[----:B------:R-:W1:Y:S02]  /*0460*/  @!P0 LDC.64 R8, c[0x0][0x3a0] ;  /* 0x0000e800ff088b82 */ /* 0x000e640000000a00 */
[----:B-1----:R-:W-:-:S05]  /*0470*/  @!P0 IMAD.WIDE R8, R3, 0x10, R8 ;  /* 0x0000001003088825 */ /* 0x002fca00078e0208 */
[----:B------:R-:W0:Y:S01]  /*0480*/  @!P0 LDG.E.128.CONSTANT R4, desc[UR14][R8.64] ;  /* 0x0000000e08048981 */ /* 0x000e22000c1e9d00 */
[----:B------:R-:W-:Y:S01]  /*0490*/  BSSY.RECONVERGENT B0, `(.L_x_24) ;  /* 0x0000020000007945 */ /* 0x000fe20003800200 */
[----:B------:R-:W-:Y:S01]  /*04a0*/  IMAD.MOV.U32 R17, RZ, RZ, RZ ;  /* 0x000000ffff117224 */ /* 0x000fe200078e00ff */
[----:B------:R-:W-:Y:S02]  /*04b0*/  CS2R R12, SRZ ;  /* 0x00000000000c7805 */ /* 0x000fe4000001ff00 */
[----:B------:R-:W-:Y:S01]  /*04c0*/  CS2R R30, SRZ ;  /* 0x00000000001e7805 */ /* 0x000fe2000001ff00 */
[----:B------:R-:W-:Y:S01]  /*04d0*/  IMAD.MOV.U32 R28, RZ, RZ, RZ ;  /* 0x000000ffff1c7224 */ /* 0x000fe200078e00ff */
[----:B------:R-:W-:Y:S01]  /*04e0*/  CS2R R14, SRZ ;  /* 0x00000000000e7805 */ /* 0x000fe2000001ff00 */
[----:B------:R-:W-:Y:S01]  /*04f0*/  IMAD.MOV.U32 R27, RZ, RZ, RZ ;  /* 0x000000ffff1b7224 */ /* 0x000fe200078e00ff */
[----:B------:R-:W-:Y:S01]  /*0500*/  CS2R R24, SRZ ;  /* 0x0000000000187805 */ /* 0x000fe2000001ff00 */
[----:B------:R-:W-:Y:S01]  /*0510*/  IMAD.MOV.U32 R22, RZ, RZ, RZ ;  /* 0x000000ffff167224 */ /* 0x000fe200078e00ff */
[----:B0-----:R-:W-:-:S02]  /*0520*/  SHF.R.S32.HI R4, RZ, UR9, R4 ;  /* 0x00000009ff047c19 */ /* 0x001fc40008011404 */
[----:B------:R-:W-:Y:S02]  /*0530*/  SHF.R.S32.HI R5, RZ, UR9, R5 ;  /* 0x00000009ff057c19 */ /* 0x000fe40008011405 */
[----:B------:R-:W-:Y:S02]  /*0540*/  LOP3.LUT R16, R4, 0x3, RZ, 0xc0, !PT ;  /* 0x0000000304107812 */ /* 0x000fe400078ec0ff */
[----:B------:R-:W-:Y:S02]  /*0550*/  SHF.R.S32.HI R6, RZ, UR9, R6 ;  /* 0x00000009ff067c19 */ /* 0x000fe40008011406 */
[----:B------:R-:W-:Y:S02]  /*0560*/  ISETP.NE.AND P3, PT, R16, 0x1, PT ;  /* 0x000000011000780c */ /* 0x000fe40003f65270 */
[----:B------:R-:W-:Y:S02]  /*0570*/  SHF.R.S32.HI R7, RZ, UR9, R7 ;  /* 0x00000009ff077c19 */ /* 0x000fe40008011407 */
[----:B------:R-:W-:-:S02]  /*0580*/  LOP3.LUT R29, R5, 0x3, RZ, 0xc0, !PT ;  /* 0x00000003051d7812 */ /* 0x000fc400078ec0ff */
[----:B------:R-:W-:Y:S02]  /*0590*/  LOP3.LUT R26, R6, 0x3, RZ, 0xc0, !PT ;  /* 0x00000003061a7812 */ /* 0x000fe400078ec0ff */
[----:B------:R-:W-:Y:S02]  /*05a0*/  LOP3.LUT R23, R7, 0x3, RZ, 0xc0, !PT ;  /* 0x0000000307177812 */ /* 0x000fe400078ec0ff */
[----:B------:R-:W-:Y:S02]  /*05b0*/  ISETP.NE.AND P2, PT, R29, 0x1, PT ;  /* 0x000000011d00780c */ /* 0x000fe40003f45270 */
[----:B------:R-:W-:Y:S02]  /*05c0*/  ISETP.NE.AND P1, PT, R26, 0x1, PT ;  /* 0x000000011a00780c */ /* 0x000fe40003f25270 */
[----:B------:R-:W-:Y:S01]  /*05d0*/  ISETP.NE.AND P0, PT, R23, 0x1, PT ;  /* 0x000000011700780c */ /* 0x000fe20003f05270 */
[----:B------:R-:W-:-:S12]  /*05e0*/  @!P3 BRA `(.L_x_25) ;  /* 0x000000000028b947 */ /* 0x000fd80003800000 */
[----:B------:R-:W-:-:S13]  /*05f0*/  ISETP.NE.AND P4, PT, R16, 0x2, PT ;  /* 0x000000021000780c */ /* 0x000fda0003f85270 */
[C---:B------:R-:W-:Y:S01]  /*0600*/  @P4 ISETP.NE.AND P3, PT, R16.reuse, 0x3, PT ;  /* 0x000000031000480c */ /* 0x040fe20003f65270 */
[----:B------:R-:W-:Y:S01]  /*0610*/  @P4 IMAD.MOV.U32 R12, RZ, RZ, RZ ;  /* 0x000000ffff0c4224 */ /* 0x000fe200078e00ff */
[----:B------:R-:W-:Y:S01]  /*0620*/  @P4 ISETP.NE.AND P5, PT, R16, 0x3, PT ;  /* 0x000000031000480c */ /* 0x000fe20003fa5270 */
[----:B------:R-:W-:Y:S01]  /*0630*/  @P4 IMAD.MOV.U32 R16, RZ, RZ, RZ ;  /* 0x000000ffff104224 */ /* 0x000fe200078e00ff */
[----:B------:R-:W-:Y:S01]  /*0640*/  @P4 SEL R17, RZ, 0x1, !P3 ;  /* 0x00000001ff114807 */ /* 0x000fe20005800000 */
[----:B------:R-:W-:Y:S01]  /*0650*/  @!P4 IMAD.MOV.U32 R12, RZ, RZ, 0x1 ;  /* 0x00000001ff0cc424 */ /* 0x000fe200078e00ff */
[----:B------:R-:W-:Y:S02]  /*0660*/  @P4 SEL R31, RZ, 0x1, P5 ;  /* 0x00000001ff1f4807 */ /* 0x000fe40002800000 */
[----:B------:R-:W-:Y:S01]  /*0670*/  @!P4 CS2R R16, SRZ ;  /* 0x000000000010c805 */ /* 0x000fe2000001ff00 */
[----:B------:R-:W-:-:S07]  /*0680*/  @!P4 IMAD.MOV.U32 R31, RZ, RZ, RZ ;  /* 0x000000ffff1fc224 */ /* 0x000fce00078e00ff */
.L_x_25:
[----:B------:R-:W-:Y:S05]  /*0690*/  BSYNC.RECONVERGENT B0 ;  /* 0x0000000000007941 */ /* 0x000fea0003800200 */
.L_x_24:
[----:B------:R-:W-:Y:S04]  /*06a0*/  BSSY.RECONVERGENT B0, `(.L_x_26) ;  /* 0x000000c000007945 */ /* 0x000fe80003800200 */
[----:B------:R-:W-:Y:S05]  /*06b0*/  @!P2 BRA `(.L_x_27) ;  /* 0x000000000028a947 */ /* 0x000fea0003800000 */
        /* <DEDUP_REMOVED lines=10> */
.L_x_27:
[----:B------:R-:W-:Y:S05]  /*0760*/  BSYNC.RECONVERGENT B0 ;  /* 0x0000000000007941 */ /* 0x000fea0003800200 */
.L_x_26:
        /* <DEDUP_REMOVED lines=12> */
.L_x_29:
[----:B------:R-:W-:Y:S05]  /*0830*/  BSYNC.RECONVERGENT B0 ;  /* 0x0000000000007941 */ /* 0x000fea0003800200 */
.L_x_28:
[----:B------:R-:W-:Y:S04]  /*0840*/  BSSY.RECONVERGENT B0, `(.L_x_30) ;  /* 0x000000c000007945 */ /* 0x000fe80003800200 */
[----:B------:R-:W-:Y:S05]  /*0850*/  @!P0 BRA `(.L_x_31) ;  /* 0x0000000000288947 */ /* 0x000fea0003800000 */
[----:B------:R-:W-:-:S13]  /*0860*/  ISETP.NE.AND P1, PT, R23, 0x2, PT ;  /* 0x000000021700780c */ /* 0x000fda0003f25270 */
[C---:B------:R-:W-:Y:S01]  /*0870*/  @P1 ISETP.NE.AND P0, PT, R23.reuse, 0x3, PT ;  /* 0x000000031700180c */ /* 0x040fe20003f05270 */
[----:B------:R-:W-:Y:S01]  /*0880*/  @P1 IMAD.MOV.U32 R15, RZ, RZ, RZ ;  /* 0x000000ffff0f1224 */ /* 0x000fe200078e00ff */
[----:B------:R-:W-:Y:S01]  /*0890*/  @P1 ISETP.NE.AND P2, PT, R23, 0x3, PT ;  /* 0x000000031700180c */ /* 0x000fe20003f45270 */
[----:B------:R-:W-:Y:S01]  /*08a0*/  @!P1 IMAD.MOV.U32 R15, RZ, RZ, 0x1 ;  /* 0x00000001ff0f9424 */ /* 0x000fe200078e00ff */
[----:B------:R-:W-:Y:S02]  /*08b0*/  @P1 MOV R23, RZ ;  /* 0x000000ff00171202 */ /* 0x000fe40000000f00 */
[----:B------:R-:W-:Y:S01]  /*08c0*/  @P1 SEL R24, RZ, 0x1, !P0 ;  /* 0x00000001ff181807 */ /* 0x000fe20004000000 */
[----:B------:R-:W-:Y:S01]  /*08d0*/  @!P1 IMAD.MOV.U32 R24, RZ, RZ, RZ ;  /* 0x000000ffff189224 */ /* 0x000fe200078e00ff */
[----:B------:R-:W-:Y:S02]  /*08e0*/  @P1 SEL R22, RZ, 0x1, P2 ;  /* 0x00000001ff161807 */ /* 0x000fe40001000000 */
[----:B------:R-:W-:-:S07]  /*08f0*/  @!P1 CS2R R22, SRZ ;  /* 0x0000000000169805 */ /* 0x000fce000001ff00 */
.L_x_31:
[----:B------:R-:W-:Y:S05]  /*0900*/  BSYNC.RECONVERGENT B0 ;  /* 0x0000000000007941 */ /* 0x000fea0003800200 */
.L_x_30:
[----:B------:R-:W-:Y:S01]  /*0910*/  BAR.SYNC.DEFER_BLOCKING 0x0 ;  /* 0x0000000000007b1d */ /* 0x000fe20000010000 */
[----:B------:R-:W-:Y:S01]  /*0920*/  IADD3 R5, PT, PT, R27, R30, R17 ;  /* 0x0000001e1b057210 */ /* 0x000fe20007ffe011 */
[----:B------:R-:W-:Y:S01]  /*0930*/  UISETP.GE.U32.AND UP0, UPT, UR17, 0x2, UPT ;  /* 0x000000021100788c */ /* 0x000fe2000bf06070 */
[----:B------:R-:W-:Y:S01]  /*0940*/  IADD3 R6, PT, PT, R26, R29, R16 ;  /* 0x0000001d1a067210 */ /* 0x000fe20007ffe010 */
[----:B------:R-:W-:Y:S01]  /*0950*/  UIADD3 UR4, UPT, UPT, UR4, 0x1, URZ ;  /* 0x0000000104047890 */ /* 0x000fe2000fffe0ff */
[----:B------:R-:W-:Y:S01]  /*0960*/  IADD3 R8, PT, PT, R14, R13, R12 ;  /* 0x0000000d0e087210 */ /* 0x000fe20007ffe00c */
[----:B------:R-:W-:Y:S01]  /*0970*/  IMAD.IADD R4, R5, 0x1, R24 ;  /* 0x0000000105047824 */ /* 0x000fe200078e0218 */
[----:B------:R-:W-:Y:S01]  /*0980*/  IADD3 R7, PT, PT, R25, R28, R31 ;  /* 0x0000001c19077210 */ /* 0x000fe20007ffe01f */
[----:B------:R-:W-:Y:S02]  /*0990*/  IMAD.IADD R5, R6, 0x1, R23 ;  /* 0x0000000106057824 */ /* 0x000fe400078e0217 */
[----:B------:R-:W-:Y:S01]  /*09a0*/  IMAD.IADD R6, R8, 0x1, R15 ;  /* 0x0000000108067824 */ /* 0x000fe200078e020f */
[----:B------:R-:W-:Y:S01]  /*09b0*/  ISETP.NE.AND P1, PT, R21, UR4, PT ;  /* 0x0000000415007c0c */ /* 0x000fe2000bf25270 */
[----:B------:R-:W-:-:S05]  /*09c0*/  IMAD.IADD R7, R7, 0x1, R22 ;  /* 0x0000000107077824 */ /* 0x000fca00078e0216 */
[----:B------:R0:W-:Y:S01]  /*09d0*/  STS.128 [R20], R4 ;  /* 0x0000000414007388 */ /* 0x0001e20000000c00 */
[----:B------:R-:W-:Y:S06]  /*09e0*/  BRA.U !UP0, `(.L_x_32) ;  /* 0x0000000108547547 */ /* 0x000fec000b800000 */
[----:B------:R-:W-:-:S05]  /*09f0*/  UMOV UR11, 0x1 ;  /* 0x00000001000b7882 */ /* 0x000fca0000000000 */
.L_x_35:
        /* <DEDUP_REMOVED lines=14> */
.L_x_34:
[----:B------:R-:W-:Y:S05]  /*0ae0*/  BSYNC.RECONVERGENT B0 ;  /* 0x0000000000007941 */ /* 0x000fea0003800200 */
.L_x_33:
[----:B------:R-:W-:Y:S01]  /*0af0*/  BAR.SYNC.DEFER_BLOCKING 0x0 ;  /* 0x0000000000007b1d */ /* 0x000fe20000010000 */
[----:B------:R-:W-:-:S04]  /*0b00*/  USHF.L.U32 UR11, UR11, 0x1, URZ ;  /* 0x000000010b0b7899 */ /* 0x000fc800080006ff */
[----:B------:R-:W-:Y:S01]  /*0b10*/  UISETP.GE.U32.AND UP0, UPT, UR11, UR17, UPT ;  /* 0x000000110b00728c */ /* 0x000fe2000bf06070 */
[----:B------:R1:W-:Y:S08]  /*0b20*/  STS.128 [R20], R4 ;  /* 0x0000000414007388 */ /* 0x0003f00000000c00 */
[----:B------:R-:W-:Y:S05]  /*0b30*/  BRA.U !UP0, `(.L_x_35) ;  /* 0xfffffffd08b07547 */ /* 0x000fea000b83ffff */
.L_x_32:
[----:B------:R-:W-:Y:S01]  /*0b40*/  BAR.SYNC.DEFER_BLOCKING 0x0 ;  /* 0x0000000000007b1d */ /* 0x000fe20000010000 */
[----:B------:R-:W-:Y:S02]  /*0b50*/  ISETP.NE.AND P0, PT, R0, RZ, PT ;  /* 0x000000ff0000720c */ /* 0x000fe40003f05270 */
[----:B01----:R-:W-:Y:S02]  /*0b60*/  CS2R R6, SRZ ;  /* 0x0000000000067805 */ /* 0x003fe4000001ff00 */
[----:B------:R-:W-:-:S03]  /*0b70*/  CS2R R4, SRZ ;  /* 0x0000000000047805 */ /* 0x000fc6000001ff00 */
[----:B------:R-:W0:Y:S01]  /*0b80*/  S2UR UR10, SR_CgaCtaId ;  /* 0x00000000000a79c3 */ /* 0x000e220000008800 */
[----:B------:R-:W-:Y:S01]  /*0b90*/  UMOV UR9, 0x400 ;  /* 0x0000040000097882 */ /* 0x000fe20000000000 */
[----:B------:R-:W1:Y:S01]  /*0ba0*/  LDCU UR18, c[0x0][0x3a8] ;  /* 0x00007500ff1277ac */ /* 0x000e620008000800 */
[----:B------:R-:W-:Y:S03]  /*0bb0*/  BSSY.RECONVERGENT B0, `(.L_x_36) ;  /* 0x000002b000007945 */ /* 0x000fe60003800200 */
[----:B------:R-:W2:Y:S01]  /*0bc0*/  @P0 LDS.128 R4, [R20+-0x10] ;  /* 0xfffff00014040984 */ /* 0x000ea20000000c00 */
[----:B-1----:R-:W-:Y:S01]  /*0bd0*/  ISETP.GE.AND P0, PT, R3, UR18, PT ;  /* 0x0000001203007c0c */ /* 0x002fe2000bf06270 */
[----:B0-----:R-:W-:-:S04]  /*0be0*/  ULEA UR9, UR10, UR9, 0x18 ;  /* 0x000000090a097291 */ /* 0x001fc8000f8ec0ff */
[----:B------:R-:W-:Y:S01]  /*0bf0*/  ULEA UR9, UR17, UR9, 0x4 ;  /* 0x0000000911097291 */ /* 0x000fe2000f8e20ff */
[----:B--2---:R-:W-:Y:S02]  /*0c00*/  IADD3 R4, PT, PT, R17, UR5, R4 ;  /* 0x0000000511047c10 */ /* 0x004fe4000fffe004 */
[----:B------:R-:W-:-:S06]  /*0c10*/  IADD3 R8, PT, PT, R16, UR6, R5 ;  /* 0x0000000610087c10 */ /* 0x000fcc000fffe005 */
[----:B------:R-:W0:Y:S01]  /*0c20*/  LDS.128 R16, [UR9+-0x10] ;  /* 0xfffff009ff107984 */ /* 0x000e220008000c00 */
[----:B------:R-:W-:Y:S01]  /*0c30*/  IADD3 R12, PT, PT, R12, UR7, R6 ;  /* 0x000000070c0c7c10 */ /* 0x000fe2000fffe006 */
[----:B------:R-:W-:Y:S02]  /*0c40*/  IMAD.IADD R5, R4, 0x1, R30 ;  /* 0x0000000104057824 */ /* 0x000fe400078e021e */
[----:B------:R-:W-:Y:S02]  /*0c50*/  IMAD.IADD R9, R8, 0x1, R29 ;  /* 0x0000000108097824 */ /* 0x000fe400078e021d */
[----:B------:R-:W-:Y:S01]  /*0c60*/  IMAD.IADD R13, R12, 0x1, R13 ;  /* 0x000000010c0d7824 */ /* 0x000fe200078e020d */
[----:B------:R-:W-:Y:S01]  /*0c70*/  IADD3 R6, PT, PT, R5, R27, RZ ;  /* 0x0000001b05067210 */ /* 0x000fe20007ffe0ff */
[----:B------:R-:W-:Y:S02]  /*0c80*/  IMAD.IADD R10, R9, 0x1, R26 ;  /* 0x00000001090a7824 */ /* 0x000fe400078e021a */
[----:B------:R-:W-:-:S02]  /*0c90*/  IMAD.IADD R14, R13, 0x1, R14 ;  /* 0x000000010d0e7824 */ /* 0x000fc400078e020e */
[----:B------:R-:W-:Y:S02]  /*0ca0*/  IMAD.IADD R11, R10, 0x1, R23 ;  /* 0x000000010a0b7824 */ /* 0x000fe400078e0217 */
[----:B------:R-:W-:Y:S01]  /*0cb0*/  IMAD.IADD R15, R14, 0x1, R15 ;  /* 0x000000010e0f7824 */ /* 0x000fe200078e020f */
[----:B0-----:R-:W-:Y:S02]  /*0cc0*/  R2UR UR9, R16 ;  /* 0x00000000100972ca */ /* 0x001fe400000e0000 */
[----:B------:R-:W-:Y:S02]  /*0cd0*/  R2UR UR10, R17 ;  /* 0x00000000110a72ca */ /* 0x000fe400000e0000 */
[----:B------:R-:W-:Y:S02]  /*0ce0*/  R2UR UR11, R18 ;  /* 0x00000000120b72ca */ /* 0x000fe400000e0000 */
[----:B------:R-:W-:Y:S02]  /*0cf0*/  R2UR UR12, R19 ;  /* 0x00000000130c72ca */ /* 0x000fe400000e0000 */
[----:B------:R-:W-:Y:S01]  /*0d00*/  IADD3 R16, PT, PT, R31, UR8, R7 ;  /* 0x000000081f107c10 */ /* 0x000fe2000fffe007 */
[----:B------:R-:W-:-:S04]  /*0d10*/  IMAD.IADD R7, R6, 0x1, R24 ;  /* 0x0000000106077824 */ /* 0x000fc800078e0218 */
[----:B------:R-:W-:Y:S01]  /*0d20*/  IMAD.IADD R17, R16, 0x1, R28 ;  /* 0x0000000110117824 */ /* 0x000fe200078e021c */
[----:B------:R-:W-:Y:S02]  /*0d30*/  UIADD3 UR5, UPT, UPT, UR9, UR5, URZ ;  /* 0x0000000509057290 */ /* 0x000fe4000fffe0ff */
[----:B------:R-:W-:Y:S01]  /*0d40*/  UIADD3 UR6, UPT, UPT, UR10, UR6, URZ ;  /* 0x000000060a067290 */ /* 0x000fe2000fffe0ff */
[----:B------:R-:W-:Y:S01]  /*0d50*/  IMAD.IADD R18, R17, 0x1, R25 ;  /* 0x0000000111127824 */ /* 0x000fe200078e0219 */
[----:B------:R-:W-:Y:S02]  /*0d60*/  UIADD3 UR7, UPT, UPT, UR11, UR7, URZ ;  /* 0x000000070b077290 */ /* 0x000fe4000fffe0ff */
[----:B------:R-:W-:Y:S01]  /*0d70*/  UIADD3 UR8, UPT, UPT, UR12, UR8, URZ ;  /* 0x000000080c087290 */ /* 0x000fe2000fffe0ff */
[----:B------:R-:W-:Y:S01]  /*0d80*/  IMAD.IADD R19, R18, 0x1, R22 ;  /* 0x0000000112137824 */ /* 0x000fe200078e0216 */
[----:B------:R-:W-:Y:S10]  /*0d90*/  @P0 BRA `(.L_x_37) ;  /* 0x0000000000300947 */ /* 0x000ff40003800000 */
[----:B------:R-:W0:Y:S08]  /*0da0*/  LDC.64 R26, c[0x0][0x380] ;  /* 0x0000e000ff1a7b82 */ /* 0x000e300000000a00 */
[----:B------:R-:W1:Y:S08]  /*0db0*/  LDC.64 R24, c[0x0][0x388] ;  /* 0x0000e200ff187b82 */ /* 0x000e700000000a00 */
[----:B------:R-:W2:Y:S01]  /*0dc0*/  LDC.64 R22, c[0x0][0x398] ;  /* 0x0000e600ff167b82 */ /* 0x000ea20000000a00 */
[----:B0-----:R-:W-:-:S05]  /*0dd0*/  IMAD.WIDE R26, R3, 0x10, R26 ;  /* 0x00000010031a7825 */ /* 0x001fca00078e021a */
[----:B------:R0:W-:Y:S01]  /*0de0*/  STG.E.128 desc[UR14][R26.64], R4 ;  /* 0x000000041a007986 */ /* 0x0001e2000c101d0e */
[----:B-1----:R-:W-:-:S05]  /*0df0*/  IMAD.WIDE R24, R3, 0x10, R24 ;  /* 0x0000001003187825 */ /* 0x002fca00078e0218 */
[----:B------:R1:W-:Y:S01]  /*0e00*/  STG.E.128 desc[UR14][R24.64], R8 ;  /* 0x0000000818007986 */ /* 0x0003e2000c101d0e */
[C---:B--2---:R-:W-:Y:S01]  /*0e10*/  IMAD.WIDE R22, R3.reuse, 0x10, R22 ;  /* 0x0000001003167825 */ /* 0x044fe200078e0216 */
[----:B0-----:R-:W0:Y:S03]  /*0e20*/  LDC.64 R4, c[0x0][0x390] ;  /* 0x0000e400ff047b82 */ /* 0x001e260000000a00 */
[----:B0-----:R-:W-:-:S05]  /*0e30*/  IMAD.WIDE R4, R3, 0x10, R4 ;  /* 0x0000001003047825 */ /* 0x001fca00078e0204 */
[----:B------:R1:W-:Y:S04]  /*0e40*/  STG.E.128 desc[UR14][R4.64], R12 ;  /* 0x0000000c04007986 */ /* 0x0003e8000c101d0e */
[----:B------:R1:W-:Y:S02]  /*0e50*/  STG.E.128 desc[UR14][R22.64], R16 ;  /* 0x0000001016007986 */ /* 0x0003e4000c101d0e */
.L_x_37:
[----:B------:R-:W-:Y:S05]  /*0e60*/  BSYNC.RECONVERGENT B0 ;  /* 0x0000000000007941 */ /* 0x000fea0003800200 */
.L_x_36:
[----:B------:R-:W-:Y:S01]  /*0e70*/  VIADD R3, R3, UR17 ;  /* 0x0000001103037c36 */ /* 0x000fe20008000000 */
[----:B------:R-:W-:Y:S06]  /*0e80*/  @P1 BRA `(.L_x_38) ;  /* 0xfffffff400641947 */ /* 0x000fec000383ffff */
.L_x_23:
[----:B------:R-:W-:Y:S01]  /*0e90*/  UIADD3 UR9, UPT, UPT, UR17, -0x1, URZ ;  /* 0xffffffff11097890 */ /* 0x000fe2000fffe0ff */
[----:B------:R-:W-:-:S05]  /*0ea0*/  IMAD.U32 R2, RZ, RZ, UR13 ;  /* 0x0000000dff027e24 */ /* 0x000fca000f8e00ff */
[----:B0-----:R-:W-:-:S04]  /*0eb0*/  ISETP.NE.AND P0, PT, R0, UR9, PT ;  /* 0x0000000900007c0c */ /* 0x001fc8000bf05270 */
[----:B------:R-:W-:-:S13]  /*0ec0*/  ISETP.LT.U32.OR P0, PT, R2, 0x2, P0 ;  /* 0x000000020200780c */ /* 0x000fda0000701470 */
[----:B------:R-:W-:Y:S05]  /*0ed0*/  @P0 EXIT ;  /* 0x000000000000094d */ /* 0x000fea0003800000 */
[----:B-1----:R-:W0:Y:S01]  /*0ee0*/  LDC.64 R4, c[0x0][0x3b0] ;  /* 0x0000ec00ff047b82 */ /* 0x002e220000000a00 */
[----:B------:R-:W-:Y:S02]  /*0ef0*/  IMAD.U32 R17, RZ, RZ, UR16 ;  /* 0x00000010ff117e24 */ /* 0x000fe4000f8e00ff */
[----:B------:R-:W-:Y:S02]  /*0f00*/  IMAD.U32 R21, RZ, RZ, UR16 ;  /* 0x00000010ff157e24 */ /* 0x000fe4000f8e00ff */
[----:B------:R-:W-:Y:S02]  /*0f10*/  IMAD.U32 R23, RZ, RZ, UR16 ;  /* 0x00000010ff177e24 */ /* 0x000fe4000f8e00ff */
[----:B------:R-:W-:Y:S01]  /*0f20*/  IMAD.U32 R25, RZ, RZ, UR16 ;  /* 0x00000010ff197e24 */ /* 0x000fe2000f8e00ff */
[----:B------:R-:W1:Y:S08]  /*0f30*/  LDC.64 R8, c[0x0][0x3b8] ;  /* 0x0000ee00ff087b82 */ /* 0x000e700000000a00 */
[----:B------:R-:W2:Y:S08]  /*0f40*/  LDC.64 R12, c[0x0][0x3c0] ;  /* 0x0000f000ff0c7b82 */ /* 0x000eb00000000a00 */
[----:B------:R-:W3:Y:S01]  /*0f50*/  LDC.64 R2, c[0x0][0x3c8] ;  /* 0x0000f200ff027b82 */ /* 0x000ee20000000a00 */
[----:B0-----:R-:W-:-:S05]  /*0f60*/  IMAD.WIDE.U32 R4, R17, 0x4, R4 ;  /* 0x0000000411047825 */ /* 0x001fca00078e0004 */
[----:B------:R-:W-:Y:S01]  /*0f70*/  STG.E desc[UR14][R4.64], R7 ;  /* 0x0000000704007986 */ /* 0x000fe2000c10190e */
[----:B-1----:R-:W-:-:S05]  /*0f80*/  IMAD.WIDE.U32 R8, R21, 0x4, R8 ;  /* 0x0000000415087825 */ /* 0x002fca00078e0008 */
[----:B------:R-:W-:Y:S01]  /*0f90*/  STG.E desc[UR14][R8.64], R11 ;  /* 0x0000000b08007986 */ /* 0x000fe2000c10190e */
[----:B--2---:R-:W-:-:S05]  /*0fa0*/  IMAD.WIDE.U32 R12, R23, 0x4, R12 ;  /* 0x00000004170c7825 */ /* 0x004fca00078e000c */
[----:B------:R-:W-:Y:S01]  /*0fb0*/  STG.E desc[UR14][R12.64], R15 ;  /* 0x0000000f0c007986 */ /* 0x000fe2000c10190e */
[----:B---3--:R-:W-:-:S05]  /*0fc0*/  IMAD.WIDE.U32 R2, R25, 0x4, R2 ;  /* 0x0000000419027825 */ /* 0x008fca00078e0002 */
[----:B------:R-:W-:Y:S01]  /*0fd0*/  STG.E desc[UR14][R2.64], R19 ;  /* 0x0000001302007986 */ /* 0x000fe2000c10190e */
[----:B------:R-:W-:Y:S05]  /*0fe0*/  EXIT ;  /* 0x000000000000794d */ /* 0x000fea0003800000 */
.L_x_39:
        /* <DEDUP_REMOVED lines=9> */
.L_x_44:


//--------------------- .text._Z4initPii          --------------------------
	.section	.text._Z4initPii,"ax",@progbits
	.align	128
        .global         _Z4initPii
        .type           _Z4initPii,@function
        .size           _Z4initPii,(.L_x_45 - _Z4initPii)
        .other          _Z4initPii,@"STO_CUDA_ENTRY STV_DEFAULT"
_Z4initPii:
.text._Z4initPii:
[----:B------:R-:W-:Y:S01]  /*0000*/  LDC R1, c[0x0][0x37c] ;  /* 0x0000df00ff017b82 */ /* 0x000fe20000000800 */
[----:B------:R-:W0:Y:S01]  /*0010*/  S2R R5, SR_TID.X ;  /* 0x0000000000057919 */ /* 0x000e220000002100 */
[----:B------:R-:W0:Y:S01]  /*0020*/  LDCU UR4, c[0x0][0x360] ;  /* 0x00006c00ff0477ac */ /* 0x000e220008000800 */
[----:B------:R-:W0:Y:S01]  /*0030*/  S2R R0, SR_CTAID.X ;  /* 0x0000000000007919 */ /* 0x000e220000002500 */
[----:B------:R-:W1:Y:S01]  /*0040*/  LDCU UR6, c[0x0][0x388] ;  /* 0x00007100ff0677ac */ /* 0x000e620008000800 */
[----:B0-----:R-:W-:-:S05]  /*0050*/  IMAD R5, R0, UR4, R5 ;  /* 0x0000000400057c24 */ /* 0x001fca000f8e0205 */
[----:B-1----:R-:W-:-:S13]  /*0060*/  ISETP.GE.AND P0, PT, R5, UR6, PT ;  /* 0x0000000605007c0c */ /* 0x002fda000bf06270 */
[----:B------:R-:W-:Y:S05]  /*0070*/  @P0 EXIT ;  /* 0x000000000000094d */ /* 0x000fea0003800000 */
[----:B------:R-:W0:Y:S01]  /*0080*/  LDC.64 R2, c[0x0][0x380] ;  /* 0x0000e000ff027b82 */ /* 0x000e220000000a00 */
[----:B------:R-:W1:Y:S01]  /*0090*/  LDCU.64 UR4, c[0x0][0x358] ;  /* 0x00006b00ff0477ac */ /* 0x000e620008000a00 */
[C---:B------:R-:W-:Y:S01]  /*00a0*/  IADD3 R7, PT, PT, -R5.reuse, UR6, RZ ;  /* 0x0000000605077c10 */ /* 0x040fe2000fffe1ff */
[----:B0-----:R-:W-:-:S05]  /*00b0*/  IMAD.WIDE R2, R5, 0x4, R2 ;  /* 0x0000000405027825 */ /* 0x001fca00078e0202 */
[----:B-1----:R-:W-:Y:S01]  /*00c0*/  STG.E desc[UR4][R2.64], R7 ;  /* 0x0000000702007986 */ /* 0x002fe2000c101904 */
[----:B------:R-:W-:Y:S05]  /*00d0*/  EXIT ;  /* 0x000000000000794d */ /* 0x000fea0003800000 */
.L_x_40:
        /* <DEDUP_REMOVED lines=10> */
.L_x_45:


//--------------------- .nv.shared._Z7reorderPK4int4S1_S1_S1_S1_PiiPS_ --------------------------
	.section	.nv.shared._Z7reorderPK4int4S1_S1_S1_S1_PiiPS_,"aw",@nobits
	.sectionflags	@""
	.align	16
	.zero		1024


//--------------------- .nv.shared.reserved.0     --------------------------
	.section	.nv.shared.reserved.0,"aw",@nobits
	.weak		__nv_reservedSMEM_offset_0_alias
	.size		__nv_reservedSMEM_offset_0_alias, 0, 64
	.other		__nv_reservedSMEM_offset_0_alias,@"STO_CUDA_RESERVED_SHARED STV_DEFAULT"
__nv_reservedSMEM_offset_0_alias:
	.zero		0
	.zero		64


//--------------------- .nv.shared._Z5fixupP4int4S0_S0_S0_iPKiS2_S2_S2_PKS_iS0_ --------------------------
	.section	.nv.shared._Z5fixupP4int4S0_S0_S0_iPKiS2_S2_S2_PKS_iS0_,"aw",@nobits
	.sectionflags	@""
	.align	16
	.zero		1024


//--------------------- .nv.shared._Z10scan_step2P4int4S0_S0_S0_i --------------------------
	.section	.nv.shared._Z10scan_step2P4int4S0_S0_S0_i,"aw",@nobits
	.sectionflags	@""
	.align	16
	.zero		1024


//--------------------- .nv.shared._Z10scan_step1P4int4S0_S0_S0_PKS_iPiS3_S3_S3_i --------------------------
	.section	.nv.shared._Z10scan_step1P4int4S0_S0_S0_PKS_iPiS3_S3_S3_i,"aw",@nobits
	.sectionflags	@""
	.align	16
	.zero		1024


//--------------------- .nv.shared._Z4initPii     --------------------------
	.section	.nv.shared._Z4initPii,"aw",@nobits
	.sectionflags	@""
	.align	16
	.zero		1024


//--------------------- .nv.constant0._Z7reorderPK4int4S1_S1_S1_S1_PiiPS_ --------------------------
	.section	.nv.constant0._Z7reorderPK4int4S1_S1_S1_S1_PiiPS_,"a",@progbits
	.sectionflags	@""
	.align	4
.nv.constant0._Z7reorderPK4int4S1_S1_S1_S1_PiiPS_:
	.zero		960


//--------------------- .nv.constant0._Z5fixupP4int4S0_S0_S0_iPKiS2_S2_S2_PKS_iS0_ --------------------------
	.section	.nv.constant0._Z5fixupP4int4S0_S0_S0_iPKiS2_S2_S2_PKS_iS0_,"a",@progbits
	.sectionflags	@""
	.align	4
.nv.constant0._Z5fixupP4int4S0_S0_S0_iPKiS2_S2_S2_PKS_iS0_:
	.zero		992


//--------------------- .nv.constant0._Z10scan_step2P4int4S0_S0_S0_i --------------------------
	.section	.nv.constant0._Z10scan_step2P4int4S0_S0_S0_i,"a",@progbits
	.sectionflags	@""
	.align	4
.nv.constant0._Z10scan_step2P4int4S0_S0_S0_i:
	.zero		932


//--------------------- .nv.constant0._Z10scan_step1P4int4S0_S0_S0_PKS_iPiS3_S3_S3_i --------------------------
	.section	.nv.constant0._Z10scan_step1P4int4S0_S0_S0_PKS_iPiS3_S3_S3_i,"a",@progbits
	.sectionflags	@""
	.align	4
.nv.constant0._Z10scan_step1P4int4S0_S0_S0_PKS_iPiS3_S3_S3_i:
	.zero		980


//--------------------- .nv.constant0._Z4initPii  --------------------------
	.section	.nv.constant0._Z4initPii,"a",@progbits
	.sectionflags	@""
	.align	4
.nv.constant0._Z4initPii:
	.zero		908


//--------------------- SYMBOLS --------------------------

	.type		.nv.reservedSmem.offset0,@object
	.size		.nv.reservedSmem.offset0,0x4
	.type		.nv.reservedSmem.cap,@object
	.size		.nv.reservedSmem.cap,0x4
